	.target	sm_100a

	.elftype	@"ET_EXEC"


//--------------------- .note.nv.tkinfo           --------------------------
	.section	.note.nv.tkinfo,"",@"SHT_NOTE"
	.sectionflags	@"SHF_NOTE_NV_TKINFO"
	.tkinfo
        /*0018*/ 	.word	0x00000081
        /*0030*/ 	.string	""
        /*0030*/ 	.string	"ptxas-blackwell"
        /*0030*/ 	.string	"Cuda compilation tools, release 12.9, V12.9.86"
        /*0030*/ 	.string	"Build cuda_12.9.r12.9/compiler.36037853_0"
        /*0030*/ 	.string	"-v  -suppress-debug-info  -lineinfo  -arch sm_100a "



//--------------------- .note.nv.cuver            --------------------------
	.section	.note.nv.cuver,"",@"SHT_NOTE"
	.sectionflags	@"SHF_NOTE_NV_CUVER"
        /*0018*/ 	.short	0x0001
        /*001a*/ 	.short	0x0064
        /*001c*/ 	.short	0x0001
        /*001e*/ 	.short	0x0000
        /*0020*/ 	.short	0x0001
        /*0022*/ 	.short	0x0000


//--------------------- .nv.info                  --------------------------
	.section	.nv.info,"",@"SHT_CUDA_INFO"
	.align	4


	//----- nvinfo : EIATTR_REGCOUNT
	.align		4
        /*0000*/ 	.byte	0x04, 0x2f
        /*0002*/ 	.short	(.L_4 - .L_3)
	.align		4
.L_3:
        /*0004*/ 	.word	index@(gluon_tcgen05)
        /*0008*/ 	.word	0x00000047


	//----- nvinfo : EIATTR_FRAME_SIZE
	.align		4
.L_4:
        /*000c*/ 	.byte	0x04, 0x11
        /*000e*/ 	.short	(.L_6 - .L_5)
	.align		4
.L_5:
        /*0010*/ 	.word	index@($__internal_2_$__cuda_sm10x_tcgen05_guardrail_trap_unallocated_columns_being_dealloced)
        /*0014*/ 	.word	0x00000000


	//----- nvinfo : EIATTR_FRAME_SIZE
	.align		4
.L_6:
        /*0018*/ 	.byte	0x04, 0x11
        /*001a*/ 	.short	(.L_8 - .L_7)
	.align		4
.L_7:
        /*001c*/ 	.word	index@($__internal_1_$__cuda_sm10x_tcgen05_guardrail_trap_phase_invalid_during_alloc)
        /*0020*/ 	.word	0x00000000


	//----- nvinfo : EIATTR_FRAME_SIZE
	.align		4
.L_8:
        /*0024*/ 	.byte	0x04, 0x11
        /*0026*/ 	.short	(.L_10 - .L_9)
	.align		4
.L_9:
        /*0028*/ 	.word	index@($__internal_0_$__cuda_sm10x_tcgen05_guardrail_trap_col_being_dealloced_not_returned_by_alloc)
        /*002c*/ 	.word	0x00000000


	//----- nvinfo : EIATTR_FRAME_SIZE
	.align		4
.L_10:
        /*0030*/ 	.byte	0x04, 0x11
        /*0032*/ 	.short	(.L_12 - .L_11)
	.align		4
.L_11:
        /*0034*/ 	.word	index@(gluon_tcgen05)
        /*0038*/ 	.word	0x00000000


	//----- nvinfo : EIATTR_MIN_STACK_SIZE
	.align		4
.L_12:
        /*003c*/ 	.byte	0x04, 0x12
        /*003e*/ 	.short	(.L_14 - .L_13)
	.align		4
.L_13:
        /*0040*/ 	.word	index@(gluon_tcgen05)
        /*0044*/ 	.word	0x00000000
.L_14:


//--------------------- .nv.info.gluon_tcgen05    --------------------------
	.section	.nv.info.gluon_tcgen05,"",@"SHT_CUDA_INFO"
	.sectionflags	@""
	.align	4


	//----- nvinfo : EIATTR_CUDA_API_VERSION
	.align		4
        /*0000*/ 	.byte	0x04, 0x37
        /*0002*/ 	.short	(.L_16 - .L_15)
.L_15:
        /*0004*/ 	.word	0x00000081


	//----- nvinfo : EIATTR_KPARAM_INFO
	.align		4
.L_16:
        /*0008*/ 	.byte	0x04, 0x17
        /*000a*/ 	.short	(.L_18 - .L_17)
.L_17:
        /*000c*/ 	.word	0x00000000
        /*0010*/ 	.short	0x000a
        /*0012*/ 	.short	0x0048
        /*0014*/ 	.byte	0x00, 0xf4, 0x21, 0x00


	//----- nvinfo : EIATTR_KPARAM_INFO
	.align		4
.L_18:
        /*0018*/ 	.byte	0x04, 0x17
        /*001a*/ 	.short	(.L_20 - .L_19)
.L_19:
        /*001c*/ 	.word	0x00000000
        /*0020*/ 	.short	0x0009
        /*0022*/ 	.short	0x0040
        /*0024*/ 	.byte	0x00, 0xf4, 0x21, 0x00


	//----- nvinfo : EIATTR_KPARAM_INFO
	.align		4
.L_20:
        /*0028*/ 	.byte	0x04, 0x17
        /*002a*/ 	.short	(.L_22 - .L_21)
.L_21:
        /*002c*/ 	.word	0x00000000
        /*0030*/ 	.short	0x0008
        /*0032*/ 	.short	0x0038
        /*0034*/ 	.byte	0x00, 0xf0, 0x21, 0x00


	//----- nvinfo : EIATTR_KPARAM_INFO
	.align		4
.L_22:
        /*0038*/ 	.byte	0x04, 0x17
        /*003a*/ 	.short	(.L_24 - .L_23)
.L_23:
        /*003c*/ 	.word	0x00000000
        /*0040*/ 	.short	0x0007
        /*0042*/ 	.short	0x0030
        /*0044*/ 	.byte	0x00, 0xf0, 0x21, 0x00


	//----- nvinfo : EIATTR_KPARAM_INFO
	.align		4
.L_24:
        /*0048*/ 	.byte	0x04, 0x17
        /*004a*/ 	.short	(.L_26 - .L_25)
.L_25:
        /*004c*/ 	.word	0x00000000
        /*0050*/ 	.short	0x0006
        /*0052*/ 	.short	0x0028
        /*0054*/ 	.byte	0x00, 0xf0, 0x21, 0x00


	//----- nvinfo : EIATTR_KPARAM_INFO
	.align		4
.L_26:
        /*0058*/ 	.byte	0x04, 0x17
        /*005a*/ 	.short	(.L_28 - .L_27)
.L_27:
        /*005c*/ 	.word	0x00000000
        /*0060*/ 	.short	0x0005
        /*0062*/ 	.short	0x0020
        /*0064*/ 	.byte	0x00, 0xf0, 0x11, 0x00


	//----- nvinfo : EIATTR_KPARAM_INFO
	.align		4
.L_28:
        /*0068*/ 	.byte	0x04, 0x17
        /*006a*/ 	.short	(.L_30 - .L_29)
.L_29:
        /*006c*/ 	.word	0x00000000
        /*0070*/ 	.short	0x0004
        /*0072*/ 	.short	0x001c
        /*0074*/ 	.byte	0x00, 0xf0, 0x11, 0x00


	//----- nvinfo : EIATTR_KPARAM_INFO
	.align		4
.L_30:
        /*0078*/ 	.byte	0x04, 0x17
        /*007a*/ 	.short	(.L_32 - .L_31)
.L_31:
        /*007c*/ 	.word	0x00000000
        /*0080*/ 	.short	0x0003
        /*0082*/ 	.short	0x0018
        /*0084*/ 	.byte	0x00, 0xf0, 0x11, 0x00


	//----- nvinfo : EIATTR_KPARAM_INFO
	.align		4
.L_32:
        /*0088*/ 	.byte	0x04, 0x17
        /*008a*/ 	.short	(.L_34 - .L_33)
.L_33:
        /*008c*/ 	.word	0x00000000
        /*0090*/ 	.short	0x0002
        /*0092*/ 	.short	0x0010
        /*0094*/ 	.byte	0x00, 0xf4, 0x21, 0x00


	//----- nvinfo : EIATTR_KPARAM_INFO
	.align		4
.L_34:
        /*0098*/ 	.byte	0x04, 0x17
        /*009a*/ 	.short	(.L_36 - .L_35)
.L_35:
        /*009c*/ 	.word	0x00000000
        /*00a0*/ 	.short	0x0001
        /*00a2*/ 	.short	0x0008
        /*00a4*/ 	.byte	0x00, 0xf4, 0x21, 0x00


	//----- nvinfo : EIATTR_KPARAM_INFO
	.align		4
.L_36:
        /*00a8*/ 	.byte	0x04, 0x17
        /*00aa*/ 	.short	(.L_38 - .L_37)
.L_37:
        /*00ac*/ 	.word	0x00000000
        /*00b0*/ 	.short	0x0000
        /*00b2*/ 	.short	0x0000
        /*00b4*/ 	.byte	0x00, 0xf4, 0x21, 0x00


	//----- nvinfo : EIATTR_AT_ENTRY_FRAGMENTS
	.align		4
.L_38:
        /*00b8*/ 	.byte	0x04, 0x4f
        /*00ba*/ 	.short	(.L_40 - .L_39)


	//   ....[0]....
.L_39:
        /*00bc*/ 	.word	0x00000004


	//----- nvinfo : EIATTR_RESERVED_SMEM_USED
	.align		4
.L_40:
        /*00c0*/ 	.byte	0x01, 0x41
	.zero		2


	//----- nvinfo : EIATTR_SPARSE_MMA_MASK
	.align		4
        /*00c4*/ 	.byte	0x03, 0x50
        /*00c6*/ 	.short	0x0000


	//----- nvinfo : EIATTR_TCGEN05_1CTA_USED
	.align		4
        /*00c8*/ 	.byte	0x01, 0x51
	.zero		2


	//----- nvinfo : EIATTR_MAXREG_COUNT
	.align		4
        /*00cc*/ 	.byte	0x03, 0x1b
        /*00ce*/ 	.short	0x00ff


	//----- nvinfo : EIATTR_NUM_BARRIERS
	.align		4
        /*00d0*/ 	.byte	0x02, 0x4c
        /*00d2*/ 	.byte	0x01
	.zero		1


	//----- nvinfo : EIATTR_INT_WARP_WIDE_INSTR_OFFSETS
	.align		4
        /*00d4*/ 	.byte	0x04, 0x31
        /*00d6*/ 	.short	(.L_42 - .L_41)


	//   ....[0]....
.L_41:
        /*00d8*/ 	.word	0x00001730


	//   ....[1]....
        /*00dc*/ 	.word	0x00001750


	//   ....[2]....
        /*00e0*/ 	.word	0x000017d0


	//   ....[3]....
        /*00e4*/ 	.word	0x000018e0


	//   ....[4]....
        /*00e8*/ 	.word	0x00001930


	//   ....[5]....
        /*00ec*/ 	.word	0x00001980


	//   ....[6]....
        /*00f0*/ 	.word	0x00001990


	//   ....[7]....
        /*00f4*/ 	.word	0x00001d70


	//   ....[8]....
        /*00f8*/ 	.word	0x00001d80


	//   ....[9]....
        /*00fc*/ 	.word	0x00001ee0


	//   ....[10]....
        /*0100*/ 	.word	0x00001f30


	//   ....[11]....
        /*0104*/ 	.word	0x00001f60


	//   ....[12]....
        /*0108*/ 	.word	0x00001f80


	//   ....[13]....
        /*010c*/ 	.word	0x000021e0


	//   ....[14]....
        /*0110*/ 	.word	0x000021f0


	//   ....[15]....
        /*0114*/ 	.word	0x00002470


	//   ....[16]....
        /*0118*/ 	.word	0x00002480


	//   ....[17]....
        /*011c*/ 	.word	0x00002970


	//   ....[18]....
        /*0120*/ 	.word	0x000029c0


	//----- nvinfo : EIATTR_COOP_GROUP_MASK_REGIDS
	.align		4
.L_42:
        /*0124*/ 	.byte	0x04, 0x29
        /*0126*/ 	.short	(.L_44 - .L_43)


	//   ....[0]....
.L_43:
        /*0128*/ 	.word	0xffffffff


	//   ....[1]....
        /*012c*/ 	.word	0xffffffff


	//   ....[2]....
        /*0130*/ 	.word	0xffffffff


	//   ....[3]....
        /*0134*/ 	.word	0xffffffff


	//   ....[4]....
        /*0138*/ 	.word	0xffffffff


	//   ....[5]....
        /*013c*/ 	.word	0xffffffff


	//   ....[6]....
        /*0140*/ 	.word	0xffffffff


	//   ....[7]....
        /*0144*/ 	.word	0xffffffff


	//   ....[8]....
        /*0148*/ 	.word	0xffffffff


	//   ....[9]....
        /*014c*/ 	.word	0xffffffff


	//----- nvinfo : EIATTR_COOP_GROUP_INSTR_OFFSETS
	.align		4
.L_44:
        /*0150*/ 	.byte	0x04, 0x28
        /*0152*/ 	.short	(.L_46 - .L_45)


	//   ....[0]....
.L_45:
        /*0154*/ 	.word	0x00000050


	//   ....[1]....
        /*0158*/ 	.word	0x00000310


	//   ....[2]....
        /*015c*/ 	.word	0x00000500


	//   ....[3]....
        /*0160*/ 	.word	0x000009c0


	//   ....[4]....
        /*0164*/ 	.word	0x00000b00


	//   ....[5]....
        /*0168*/ 	.word	0x00000fb0


	//   ....[6]....
        /*016c*/ 	.word	0x000010f0


	//   ....[7]....
        /*0170*/ 	.word	0x000015e0


	//   ....[8]....
        /*0174*/ 	.word	0x00002800


	//   ....[9]....
        /*0178*/ 	.word	0x00002a70


	//----- nvinfo : EIATTR_VRC_CTA_INIT_COUNT
	.align		4
.L_46:
        /*017c*/ 	.byte	0x02, 0x4a
        /*017e*/ 	.byte	0x80
	.zero		1


	//----- nvinfo : EIATTR_MBARRIER_INSTR_OFFSETS
	.align		4
        /*0180*/ 	.byte	0x04, 0x39
        /*0182*/ 	.short	(.L_48 - .L_47)


	//   ....[0]....
.L_47:
        /*0184*/ 	.word	0x000017f0
        /*0188*/ 	.word	0x000000ff
        /*018c*/ 	.word	0x00014000
        /*0190*/ 	.short	0x0100
        /*0192*/ 	.byte	0x0e
	.zero		1


	//   ....[1]....
        /*0194*/ 	.word	0x00001800
        /*0198*/ 	.word	0x000000ff
        /*019c*/ 	.word	0x00014010
        /*01a0*/ 	.short	0x0100
        /*01a2*/ 	.byte	0x0e
	.zero		1


	//   ....[2]....
        /*01a4*/ 	.word	0x00001b70
        /*01a8*/ 	.word	0x000000ff
        /*01ac*/ 	.word	0x00014000
        /*01b0*/ 	.short	0x010a
        /*01b2*/ 	.byte	0x0e
	.zero		1


	//   ....[3]....
        /*01b4*/ 	.word	0x00001dd0
        /*01b8*/ 	.word	0x000000ff
        /*01bc*/ 	.word	0x00014010
        /*01c0*/ 	.short	0x010a
        /*01c2*/ 	.byte	0x0e
	.zero		1


	//   ....[4]....
        /*01c4*/ 	.word	0x00002000
        /*01c8*/ 	.word	0x000000ff
        /*01cc*/ 	.word	0x00014000
        /*01d0*/ 	.short	0x010a
        /*01d2*/ 	.byte	0x0e
	.zero		1


	//   ....[5]....
        /*01d4*/ 	.word	0x00002230
        /*01d8*/ 	.word	0x000000ff
        /*01dc*/ 	.word	0x00014010
        /*01e0*/ 	.short	0x010a
        /*01e2*/ 	.byte	0x0e
	.zero		1


	//   ....[6]....
        /*01e4*/ 	.word	0x000022c0
        /*01e8*/ 	.word	0x000000ff
        /*01ec*/ 	.word	0x00014000
        /*01f0*/ 	.short	0x0108
        /*01f2*/ 	.byte	0x0e
	.zero		1


	//   ....[7]....
        /*01f4*/ 	.word	0x000022d0
        /*01f8*/ 	.word	0x000000ff
        /*01fc*/ 	.word	0x00014010
        /*0200*/ 	.short	0x0108
        /*0202*/ 	.byte	0x0e
	.zero		1


	//   ....[8]....
        /*0204*/ 	.word	0x00002a90
        /*0208*/ 	.word	0x000000ff
        /*020c*/ 	.word	0x00014000
        /*0210*/ 	.short	0x010a
        /*0212*/ 	.byte	0x0e
	.zero		1


	//   ....[9]....
        /*0214*/ 	.word	0x00002ac0
        /*0218*/ 	.word	0x000000ff
        /*021c*/ 	.word	0x00014010
        /*0220*/ 	.short	0x010a
        /*0222*/ 	.byte	0x0e
	.zero		1


	//   ....[10]....
        /*0224*/ 	.word	0x00002af0
        /*0228*/ 	.word	0x000000ff
        /*022c*/ 	.word	0x00014000
        /*0230*/ 	.short	0x010a
        /*0232*/ 	.byte	0x0e
	.zero		1


	//   ....[11]....
        /*0234*/ 	.word	0x00002b20
        /*0238*/ 	.word	0x000000ff
        /*023c*/ 	.word	0x00014010
        /*0240*/ 	.short	0x010a
        /*0242*/ 	.byte	0x0e
	.zero		1


	//----- nvinfo : EIATTR_NUM_MBARRIERS
	.align		4
.L_48:
        /*0244*/ 	.byte	0x03, 0x38
        /*0246*/ 	.short	0x0002


	//----- nvinfo : EIATTR_EXIT_INSTR_OFFSETS
	.align		4
        /*0248*/ 	.byte	0x04, 0x1c
        /*024a*/ 	.short	(.L_50 - .L_49)


	//   ....[0]....
.L_49:
        /*024c*/ 	.word	0x00002a80


	//----- nvinfo : EIATTR_REQNTID
	.align		4
.L_50:
        /*0250*/ 	.byte	0x04, 0x10
        /*0252*/ 	.short	(.L_52 - .L_51)
.L_51:
        /*0254*/ 	.word	0x00000100
        /*0258*/ 	.word	0x00000001
        /*025c*/ 	.word	0x00000001


	//----- nvinfo : EIATTR_CRS_STACK_SIZE
	.align		4
.L_52:
        /*0260*/ 	.byte	0x04, 0x1e
        /*0262*/ 	.short	(.L_54 - .L_53)
.L_53:
        /*0264*/ 	.word	0x00000000


	//----- nvinfo : EIATTR_CBANK_PARAM_SIZE
	.align		4
.L_54:
        /*0268*/ 	.byte	0x03, 0x19
        /*026a*/ 	.short	0x0050


	//----- nvinfo : EIATTR_PARAM_CBANK
	.align		4
        /*026c*/ 	.byte	0x04, 0x0a
        /*026e*/ 	.short	(.L_56 - .L_55)
	.align		4
.L_55:
        /*0270*/ 	.word	index@(.nv.constant0.gluon_tcgen05)
        /*0274*/ 	.short	0x0380
        /*0276*/ 	.short	0x0050


	//----- nvinfo : EIATTR_SW_WAR
	.align		4
.L_56:
        /*0278*/ 	.byte	0x04, 0x36
        /*027a*/ 	.short	(.L_58 - .L_57)
.L_57:
        /*027c*/ 	.word	0x00000008
.L_58:


//--------------------- .nv.compat                --------------------------
	.section	.nv.compat,"",@"SHT_CUDA_COMPAT_INFO"
	.align	4
        /*0000*/ 	.byte	0x02, 0x02, 0x02, 0x00, 0x02, 0x05, 0x05, 0x00, 0x02, 0x03, 0x03, 0x00, 0x02, 0x06, 0x01, 0x00


//--------------------- .nv.callgraph             --------------------------
	.section	.nv.callgraph,"",@"SHT_CUDA_CALLGRAPH"
	.align	4
	.sectionentsize	8
	.align		4
        /*0000*/ 	.word	0x00000000
	.align		4
        /*0004*/ 	.word	0xffffffff
	.align		4
        /*0008*/ 	.word	0x00000000
	.align		4
        /*000c*/ 	.word	0xfffffffe
	.align		4
        /*0010*/ 	.word	0x00000000
	.align		4
        /*0014*/ 	.word	0xfffffffd
	.align		4
        /*0018*/ 	.word	0x00000000
	.align		4
        /*001c*/ 	.word	0xfffffffc


//--------------------- .text.gluon_tcgen05       --------------------------
	.section	.text.gluon_tcgen05,"ax",@progbits
	.align	128
        .global         gluon_tcgen05
        .type           gluon_tcgen05,@function
        .size           gluon_tcgen05,(.L_x_73 - gluon_tcgen05)
        .other          gluon_tcgen05,@"STO_CUDA_ENTRY STV_DEFAULT"
gluon_tcgen05:
.text.gluon_tcgen05:
[----:B------:R-:W1:Y:S01]  /*0000*/  LDC R1, c[0x0][0x37c] ;  /* 0x0000df00ff017b82 */ /* 0x000e620000000800 */
[----:B------:R-:W2:Y:S02]  /*0010*/  S2R R0, SR_TID.X ;  /* 0x0000000000007919 */ /* 0x000ea40000002100 */
[----:B--2---:R-:W-:-:S13]  /*0020*/  ISETP.GE.U32.AND P2, PT, R0, 0x20, PT ;  /* 0x000000200000780c */ /* 0x004fda0003f46070 */
[----:B------:R-:W-:Y:S05]  /*0030*/  @P2 BRA `(.L_x_0) ;  /* 0x0000000000b82947 */ /* 0x000fea0003800000 */
[----:B------:R-:W2:Y:S01]  /*0040*/  S2UR UR6, SR_CgaCtaId ;  /* 0x00000000000679c3 */ /* 0x000ea20000008800 */
[----:B------:R-:W-:Y:S01]  /*0050*/  NOP ;  /* 0x0000000000007918 */ /* 0x000fe20000000000 */
[----:B------:R-:W-:Y:S02]  /*0060*/  UMOV UR4, 0x40 ;  /* 0x0000004000047882 */ /* 0x000fe40000000000 */
[----:B--2---:R-:W-:-:S09]  /*0070*/  ULEA UR4, UR6, UR4, 0x18 ;  /* 0x0000000406047291 */ /* 0x004fd2000f8ec0ff */
[----:B------:R-:W2:Y:S01]  /*0080*/  LDS.U8 R2, [UR4] ;  /* 0x00000004ff027984 */ /* 0x000ea20008000000 */
[----:B------:R-:W-:Y:S02]  /*0090*/  UMOV UR4, 0x400 ;  /* 0x0000040000047882 */ /* 0x000fe40000000000 */
[----:B------:R-:W-:Y:S01]  /*00a0*/  ULEA UR4, UR6, UR4, 0x18 ;  /* 0x0000000406047291 */ /* 0x000fe2000f8ec0ff */
[----:B--2---:R-:W-:-:S13]  /*00b0*/  ISETP.NE.AND P0, PT, R2, RZ, PT ;  /* 0x000000ff0200720c */ /* 0x004fda0003f05270 */
[----:B------:R-:W-:Y:S05]  /*00c0*/  @P0 BRA `(.L_x_1) ;  /* 0x00000000007c0947 */ /* 0x000fea0003800000 */
[----:B------:R-:W-:-:S13]  /*00d0*/  ELECT P0, URZ, PT ;  /* 0x0000000000ff782f */ /* 0x000fda0003800000 */
[----:B------:R-:W-:Y:S05]  /*00e0*/  @!P0 BRA `(.L_x_2) ;  /* 0x0000000000848947 */ /* 0x000fea0003800000 */
[----:B------:R-:W-:Y:S01]  /*00f0*/  UMOV UR5, 0x8 ;  /* 0x0000000800057882 */ /* 0x000fe20000000000 */
[----:B------:R-:W-:Y:S02]  /*0100*/  IMAD.MOV.U32 R5, RZ, RZ, 0x1 ;  /* 0x00000001ff057424 */ /* 0x000fe400078e00ff */
[----:B------:R-:W-:Y:S02]  /*0110*/  IMAD.MOV.U32 R3, RZ, RZ, 0xff ;  /* 0x000000ffff037424 */ /* 0x000fe400078e00ff */
[----:B------:R-:W-:Y:S04]  /*0120*/  DEPBAR.LE SB2, 0x36 ;  /* 0x0000ad800000791a */ /* 0x000fe80000000000 */
[----:B------:R-:W2:Y:S02]  /*0130*/  UTCATOMSWS.FIND_AND_SET.ALIGN UP0, UR5, UR5 ;  /* 0x00000005000575e3 */ /* 0x000ea40008000800 */
[----:B--2---:R-:W-:-:S04]  /*0140*/  PLOP3.LUT P0, PT, PT, PT, UP0, 0x80, 0x8 ;  /* 0x000000000008781c */ /* 0x004fc80003f0f008 */
[----:B------:R-:W-:-:S04]  /*0150*/  SEL R2, RZ, 0xffffffff, !P0 ;  /* 0xffffffffff027807 */ /* 0x000fc80004000000 */
[----:B------:R-:W-:Y:S01]  /*0160*/  ISETP.NE.AND P0, PT, R2, RZ, PT ;  /* 0x000000ff0200720c */ /* 0x000fe20003f05270 */
[----:B------:R-:W-:-:S12]  /*0170*/  IMAD.U32 R2, RZ, RZ, UR5 ;  /* 0x00000005ff027e24 */ /* 0x000fd8000f8e00ff */
[----:B------:R-:W-:Y:S05]  /*0180*/  @P0 BRA `(.L_x_3) ;  /* 0x0000000000240947 */ /* 0x000fea0003800000 */
.L_x_4:
[----:B------:R-:W-:Y:S05]  /*0190*/  NANOSLEEP 0x64 ;  /* 0x000000640000795d */ /* 0x000fea0003800000 */
[----:B------:R-:W-:-:S05]  /*01a0*/  UMOV UR5, 0x8 ;  /* 0x0000000800057882 */ /* 0x000fca0000000000 */
[----:B------:R-:W-:Y:S04]  /*01b0*/  DEPBAR.LE SB2, 0x36 ;  /* 0x0000ad800000791a */ /* 0x000fe80000000000 */
[----:B------:R-:W2:Y:S02]  /*01c0*/  UTCATOMSWS.FIND_AND_SET.ALIGN UP0, UR5, UR5 ;  /* 0x00000005000575e3 */ /* 0x000ea40008000800 */
[----:B--2---:R-:W-:-:S04]  /*01d0*/  PLOP3.LUT P0, PT, PT, PT, UP0, 0x80, 0x8 ;  /* 0x000000000008781c */ /* 0x004fc80003f0f008 */
[----:B------:R-:W-:-:S04]  /*01e0*/  SEL R2, RZ, 0xffffffff, !P0 ;  /* 0xffffffffff027807 */ /* 0x000fc80004000000 */
[----:B------:R-:W-:Y:S01]  /*01f0*/  ISETP.NE.AND P0, PT, R2, RZ, PT ;  /* 0x000000ff0200720c */ /* 0x000fe20003f05270 */
[----:B------:R-:W-:-:S12]  /*0200*/  IMAD.U32 R2, RZ, RZ, UR5 ;  /* 0x00000005ff027e24 */ /* 0x000fd8000f8e00ff */
[----:B------:R-:W-:Y:S05]  /*0210*/  @!P0 BRA `(.L_x_4) ;  /* 0xfffffffc00dc8947 */ /* 0x000fea000383ffff */
.L_x_3:
[C---:B------:R-:W-:Y:S01]  /*0220*/  VIADD R4, R2.reuse, 0x10 ;  /* 0x0000001002047836 */ /* 0x040fe20000000000 */
[----:B------:R-:W-:Y:S01]  /*0230*/  UMOV UR5, 0x50 ;  /* 0x0000005000057882 */ /* 0x000fe20000000000 */
[----:B------:R-:W-:Y:S01]  /*0240*/  SHF.L.U32 R3, R3, R2, RZ ;  /* 0x0000000203037219 */ /* 0x000fe200000006ff */
[----:B------:R-:W-:Y:S01]  /*0250*/  ULEA UR5, UR6, UR5, 0x18 ;  /* 0x0000000506057291 */ /* 0x000fe2000f8ec0ff */
[----:B------:R-:W-:Y:S01]  /*0260*/  IMAD.SHL.U32 R2, R2, 0x20, RZ ;  /* 0x0000002002027824 */ /* 0x000fe200078e00ff */
[----:B------:R-:W-:-:S04]  /*0270*/  SHF.L.U32 R4, R5, R4, RZ ;  /* 0x0000000405047219 */ /* 0x000fc800000006ff */
[----:B------:R-:W-:-:S05]  /*0280*/  LOP3.LUT R3, R4, R3, RZ, 0xfc, !PT ;  /* 0x0000000304037212 */ /* 0x000fca00078efcff */
[----:B------:R2:W-:Y:S04]  /*0290*/  ATOMS.OR RZ, [UR5], R3 ;  /* 0x00000003ffff798c */ /* 0x0005e8000b000005 */
[----:B------:R2:W-:Y:S01]  /*02a0*/  STS [UR4], R2 ;  /* 0x00000002ff007988 */ /* 0x0005e20008000804 */
[----:B------:R-:W-:Y:S05]  /*02b0*/  BRA `(.L_x_2) ;  /* 0x0000000000107947 */ /* 0x000fea0003800000 */
.L_x_1:
[----:B------:R-:W-:Y:S01]  /*02c0*/  IMAD.MOV.U32 R3, RZ, RZ, -0x1 ;  /* 0xffffffffff037424 */ /* 0x000fe200078e00ff */
[----:B------:R-:W-:-:S04]  /*02d0*/  MOV R2, 0x300 ;  /* 0x0000030000027802 */ /* 0x000fc80000000f00 */
[----:B------:R2:W-:Y:S03]  /*02e0*/  STS [UR4], R3 ;  /* 0x00000003ff007988 */ /* 0x0005e60008000804 */
[----:B-12---:R-:W-:Y:S05]  /*02f0*/  CALL.REL.NOINC `($__internal_1_$__cuda_sm10x_tcgen05_guardrail_trap_phase_invalid_during_alloc) ;  /* 0x0000002800207944 */ /* 0x006fea0003c00000 */
.L_x_2:
[----:B------:R-:W-:Y:S05]  /*0300*/  WARPSYNC.ALL ;  /* 0x0000000000007948 */ /* 0x000fea0003800000 */
[----:B------:R-:W-:Y:S01]  /*0310*/  NOP ;  /* 0x0000000000007918 */ /* 0x000fe20000000000 */
.L_x_0:
[----:B------:R-:W3:Y:S08]  /*0320*/  S2UR UR4, SR_CgaCtaId ;  /* 0x00000000000479c3 */ /* 0x000ef00000008800 */
[----:B------:R-:W-:Y:S01]  /*0330*/  BAR.SYNC.DEFER_BLOCKING 0x0 ;  /* 0x0000000000007b1d */ /* 0x000fe20000010000 */
[----:B------:R-:W-:-:S05]  /*0340*/  LOP3.LUT R68, R0, 0xff, RZ, 0xc0, !PT ;  /* 0x000000ff00447812 */ /* 0x000fca00078ec0ff */
[----:B------:R-:W-:Y:S02]  /*0350*/  UMOV UR14, 0x400 ;  /* 0x00000400000e7882 */ /* 0x000fe40000000000 */
[----:B------:R-:W4:Y:S08]  /*0360*/  LDC R4, c[0x0][0x398] ;  /* 0x0000e600ff047b82 */ /* 0x000f300000000800 */
[----:B------:R-:W5:Y:S01]  /*0370*/  LDC R10, c[0x0][0x3a0] ;  /* 0x0000e800ff0a7b82 */ /* 0x000f620000000800 */
[----:B---3--:R-:W-:-:S07]  /*0380*/  ULEA UR14, UR4, UR14, 0x18 ;  /* 0x0000000e040e7291 */ /* 0x008fce000f8ec0ff */
[----:B------:R-:W3:Y:S02]  /*0390*/  S2UR UR15, SR_CTAID.Y ;  /* 0x00000000000f79c3 */ /* 0x000ee40000002600 */
[----:B--2---:R-:W2:Y:S06]  /*03a0*/  LDS R3, [UR14] ;  /* 0x0000000eff037984 */ /* 0x004eac0008000800 */
[----:B------:R-:W-:Y:S06]  /*03b0*/  BAR.SYNC.DEFER_BLOCKING 0x0 ;  /* 0x0000000000007b1d */ /* 0x000fec0000010000 */
[----:B------:R-:W-:Y:S05]  /*03c0*/  @P2 BRA `(.L_x_5) ;  /* 0x0000000000182947 */ /* 0x000fea0003800000 */
[----:B------:R-:W-:Y:S01]  /*03d0*/  ELECT P0, URZ, PT ;  /* 0x0000000000ff782f */ /* 0x000fe20003800000 */
[----:B------:R-:W-:Y:S01]  /*03e0*/  IMAD.MOV.U32 R2, RZ, RZ, 0x1 ;  /* 0x00000001ff027424 */ /* 0x000fe200078e00ff */
[----:B------:R-:W-:Y:S01]  /*03f0*/  UMOV UR5, 0x40 ;  /* 0x0000004000057882 */ /* 0x000fe20000000000 */
[----:B------:R-:W-:Y:S01]  /*0400*/  UVIRTCOUNT.DEALLOC.SMPOOL 0x80 ;  /* 0x000000800000784c */ /* 0x000fe20000000000 */
[----:B------:R-:W-:-:S09]  /*0410*/  ULEA UR5, UR4, UR5, 0x18 ;  /* 0x0000000504057291 */ /* 0x000fd2000f8ec0ff */
[----:B------:R5:W-:Y:S03]  /*0420*/  @P0 STS.U8 [UR5], R2 ;  /* 0x00000002ff000988 */ /* 0x000be60008000005 */
.L_x_5:
[----:B------:R-:W5:Y:S01]  /*0430*/  S2UR UR4, SR_CTAID.Z ;  /* 0x00000000000479c3 */ /* 0x000f620000002700 */
[----:B------:R-:W4:Y:S01]  /*0440*/  LDCU UR5, c[0x0][0x370] ;  /* 0x00006e00ff0577ac */ /* 0x000f220008000800 */
[----:B------:R-:W-:Y:S01]  /*0450*/  ISETP.GE.U32.AND P0, PT, R68, 0x20, PT ;  /* 0x000000204400780c */ /* 0x000fe20003f06070 */
[----:B----4-:R-:W-:Y:S01]  /*0460*/  VIADD R4, R4, 0xffffffff ;  /* 0xffffffff04047836 */ /* 0x010fe20000000000 */
[C---:B------:R-:W-:Y:S01]  /*0470*/  ISETP.NE.U32.AND P3, PT, R68.reuse, RZ, PT ;  /* 0x000000ff4400720c */ /* 0x040fe20003f65070 */
[----:B------:R-:W5:Y:S01]  /*0480*/  LDCU UR6, c[0x0][0x374] ;  /* 0x00006e80ff0677ac */ /* 0x000f620008000800 */
[----:B------:R-:W-:Y:S01]  /*0490*/  LEA R11, R68, UR14, 0x2 ;  /* 0x0000000e440b7c11 */ /* 0x000fe2000f8e10ff */
[----:B-----5:R-:W-:Y:S01]  /*04a0*/  VIADD R12, R10, 0xffffffff ;  /* 0xffffffff0a0c7836 */ /* 0x020fe20000000000 */
[----:B------:R-:W4:Y:S01]  /*04b0*/  S2UR UR11, SR_CTAID.X ;  /* 0x00000000000b79c3 */ /* 0x000f220000002500 */
[----:B------:R-:W5:Y:S01]  /*04c0*/  LDCU.64 UR16, c[0x0][0x3c0] ;  /* 0x00007800ff1077ac */ /* 0x000f620008000a00 */
[----:B--2---:R-:W-:Y:S01]  /*04d0*/  R2UR UR32, R3 ;  /* 0x00000000032072ca */ /* 0x004fe200000e0000 */
[----:B------:R-:W-:Y:S04]  /*04e0*/  BSSY.RECONVERGENT B0, `(.L_x_6) ;  /* 0x0000011000007945 */ /* 0x000fe80003800200 */
[----:B------:R2:W-:Y:S01]  /*04f0*/  @!P0 STS [R11], RZ ;  /* 0x000000ff0b008388 */ /* 0x0005e20000000800 */
[----:B------:R-:W-:-:S03]  /*0500*/  NOP ;  /* 0x0000000000007918 */ /* 0x000fc60000000000 */
[----:B------:R2:W-:Y:S01]  /*0510*/  @!P3 STS [UR14+0x24], R4 ;  /* 0x00002404ff00b988 */ /* 0x0005e2000800080e */
[----:B---3--:R-:W-:-:S03]  /*0520*/  UIMAD UR4, UR4, UR6, UR15 ;  /* 0x00000006040472a4 */ /* 0x008fc6000f8e020f */
[----:B------:R2:W-:Y:S01]  /*0530*/  @!P3 STS [UR14+0x20], R12 ;  /* 0x0000200cff00b988 */ /* 0x0005e2000800080e */
[----:B----4-:R-:W-:-:S04]  /*0540*/  UIMAD UR4, UR4, UR5, UR11 ;  /* 0x00000005040472a4 */ /* 0x010fc8000f8e020b */
[----:B------:R-:W-:-:S04]  /*0550*/  UIMAD UR4, UR4, 0x180, URZ ;  /* 0x00000180040478a4 */ /* 0x000fc8000f8e02ff */
[----:B-----5:R-:W-:-:S04]  /*0560*/  UIADD3 UR6, UP0, UPT, UR4, UR16, URZ ;  /* 0x0000001004067290 */ /* 0x020fc8000ff1e0ff */
[----:B------:R-:W-:Y:S01]  /*0570*/  ULEA.HI.X.SX32 UR7, UR4, UR17, 0x1, UP0 ;  /* 0x0000001104077291 */ /* 0x000fe200080f0eff */
[----:B--2---:R-:W-:Y:S11]  /*0580*/  @P3 BRA `(.L_x_7) ;  /* 0x0000000000183947 */ /* 0x004ff60003800000 */
[----:B------:R-:W2:Y:S01]  /*0590*/  LDS R2, [UR14+0x8] ;  /* 0x0000080eff027984 */ /* 0x000ea20008000800 */
[----:B------:R-:W3:Y:S01]  /*05a0*/  LDC.64 R6, c[0x0][0x380] ;  /* 0x0000e000ff067b82 */ /* 0x000ee20000000a00 */
[----:B------:R-:W-:Y:S02]  /*05b0*/  IMAD.MOV.U32 R3, RZ, RZ, 0x70 ;  /* 0x00000070ff037424 */ /* 0x000fe400078e00ff */
[----:B---3--:R3:W-:Y:S03]  /*05c0*/  STS.64 [UR14], R6 ;  /* 0x00000006ff007988 */ /* 0x0087e60008000a0e */
[----:B--2---:R-:W-:-:S05]  /*05d0*/  LOP3.LUT R2, R2, 0x10, R3, 0xd8, !PT ;  /* 0x0000001002027812 */ /* 0x004fca00078ed803 */
[----:B------:R3:W-:Y:S02]  /*05e0*/  STS [UR14+0x8], R2 ;  /* 0x00000802ff007988 */ /* 0x0007e4000800080e */
.L_x_7:
[----:B------:R-:W-:Y:S05]  /*05f0*/  BSYNC.RECONVERGENT B0 ;  /* 0x0000000000007941 */ /* 0x000fea0003800200 */
.L_x_6:
[----:B------:R-:W-:Y:S04]  /*0600*/  BSSY.RECONVERGENT B0, `(.L_x_8) ;  /* 0x000000a000007945 */ /* 0x000fe80003800200 */
[----:B------:R-:W-:Y:S05]  /*0610*/  @P3 BRA `(.L_x_9) ;  /* 0x0000000000203947 */ /* 0x000fea0003800000 */
[----:B---3--:R-:W2:Y:S01]  /*0620*/  LDS R2, [UR14+0x34] ;  /* 0x0000340eff027984 */ /* 0x008ea20008000800 */
[----:B------:R-:W-:Y:S02]  /*0630*/  IMAD.MOV.U32 R3, RZ, RZ, 0x3f000000 ;  /* 0x3f000000ff037424 */ /* 0x000fe400078e00ff */
[----:B------:R-:W-:Y:S01]  /*0640*/  @!P3 IMAD.MOV.U32 R5, RZ, RZ, 0x3f ;  /* 0x0000003fff05b424 */ /* 0x000fe200078e00ff */
[----:B------:R-:W3:Y:S02]  /*0650*/  @!P3 LDS R6, [UR14+0x38] ;  /* 0x0000380eff06b984 */ /* 0x000ee40008000800 */
[----:B--2---:R-:W-:Y:S02]  /*0660*/  LOP3.LUT R2, R2, 0xff000000, R3, 0xb8, !PT ;  /* 0xff00000002027812 */ /* 0x004fe400078eb803 */
[----:B---3--:R-:W-:-:S03]  /*0670*/  @!P3 LOP3.LUT R3, R6, 0xff, R5, 0xb8, !PT ;  /* 0x000000ff0603b812 */ /* 0x008fc600078eb805 */
[----:B------:R2:W-:Y:S04]  /*0680*/  STS [UR14+0x34], R2 ;  /* 0x00003402ff007988 */ /* 0x0005e8000800080e */
[----:B------:R2:W-:Y:S02]  /*0690*/  @!P3 STS [UR14+0x38], R3 ;  /* 0x00003803ff00b988 */ /* 0x0005e4000800080e */
.L_x_9:
[----:B------:R-:W-:Y:S05]  /*06a0*/  BSYNC.RECONVERGENT B0 ;  /* 0x0000000000007941 */ /* 0x000fea0003800200 */
.L_x_8:
[----:B------:R-:W-:Y:S04]  /*06b0*/  BSSY.RECONVERGENT B0, `(.L_x_10) ;  /* 0x000000e000007945 */ /* 0x000fe80003800200 */
[----:B------:R-:W-:Y:S05]  /*06c0*/  @P3 BRA `(.L_x_11) ;  /* 0x0000000000303947 */ /* 0x000fea0003800000 */
[----:B--2---:R-:W2:Y:S01]  /*06d0*/  LDS R3, [UR14+0x34] ;  /* 0x0000340eff037984 */ /* 0x004ea20008000800 */
[----:B------:R-:W4:Y:S03]  /*06e0*/  LDC.64 R8, c[0x0][0x3a8] ;  /* 0x0000ea00ff087b82 */ /* 0x000f260000000a00 */
[----:B---3--:R-:W3:Y:S01]  /*06f0*/  LDS R2, [UR14+0x1c] ;  /* 0x00001c0eff027984 */ /* 0x008ee20008000800 */
[C---:B----4-:R-:W-:Y:S01]  /*0700*/  SHF.L.U64.HI R6, R8.reuse, 0x1, R9 ;  /* 0x0000000108067819 */ /* 0x050fe20000010209 */
[----:B------:R-:W-:-:S03]  /*0710*/  IMAD.SHL.U32 R5, R8, 0x2, RZ ;  /* 0x0000000208057824 */ /* 0x000fc600078e00ff */
[--C-:B------:R-:W-:Y:S02]  /*0720*/  SHF.R.U32.HI R7, RZ, 0x4, R6.reuse ;  /* 0x00000004ff077819 */ /* 0x100fe40000011606 */
[----:B------:R-:W-:-:S05]  /*0730*/  SHF.R.U64 R5, R5, 0x4, R6 ;  /* 0x0000000405057819 */ /* 0x000fca0000001206 */
[----:B------:R4:W-:Y:S01]  /*0740*/  STS [UR14+0xc], R5 ;  /* 0x00000c05ff007988 */ /* 0x0009e2000800080e */
[----:B--2---:R-:W-:Y:S02]  /*0750*/  LOP3.LUT R3, R3, 0x7, RZ, 0xb8, !PT ;  /* 0x0000000703037812 */ /* 0x004fe400078eb8ff */
[----:B---3--:R-:W-:-:S03]  /*0760*/  LOP3.LUT R2, R2, 0xf, R7, 0xb8, !PT ;  /* 0x0000000f02027812 */ /* 0x008fc600078eb807 */
[----:B------:R4:W-:Y:S04]  /*0770*/  STS [UR14+0x34], R3 ;  /* 0x00003403ff007988 */ /* 0x0009e8000800080e */
[----:B------:R4:W-:Y:S02]  /*0780*/  STS [UR14+0x1c], R2 ;  /* 0x00001c02ff007988 */ /* 0x0009e4000800080e */
.L_x_11:
[----:B------:R-:W-:Y:S05]  /*0790*/  BSYNC.RECONVERGENT B0 ;  /* 0x0000000000007941 */ /* 0x000fea0003800200 */
.L_x_10:
[----:B------:R-:W-:Y:S04]  /*07a0*/  BSSY.RECONVERGENT B1, `(.L_x_12) ;  /* 0x000001a000017945 */ /* 0x000fe80003800200 */
[----:B------:R-:W-:Y:S04]  /*07b0*/  BSSY.RELIABLE B0, `(.L_x_13) ;  /* 0x0000015000007945 */ /* 0x000fe80003800100 */
[----:B------:R-:W-:Y:S05]  /*07c0*/  @P3 BRA `(.L_x_14) ;  /* 0x0000000000203947 */ /* 0x000fea0003800000 */
[----:B--234-:R-:W2:Y:S02]  /*07d0*/  LDS R2, [UR14+0x34] ;  /* 0x0000340eff027984 */ /* 0x01cea40008000800 */
[----:B--2---:R-:W-:-:S05]  /*07e0*/  LOP3.LUT R2, R2, 0x38, RZ, 0xb8, !PT ;  /* 0x0000003802027812 */ /* 0x004fca00078eb8ff */
[----:B------:R2:W-:Y:S01]  /*07f0*/  STS [UR14+0x34], R2 ;  /* 0x00003402ff007988 */ /* 0x0005e2000800080e */
[----:B------:R-:W-:Y:S05]  /*0800*/  @P3 BRA `(.L_x_15) ;  /* 0x0000000000203947 */ /* 0x000fea0003800000 */
[----:B--2---:R-:W2:Y:S01]  /*0810*/  LDS R2, [UR14+0x8] ;  /* 0x0000080eff027984 */ /* 0x004ea20008000800 */
[----:B------:R-:W-:-:S05]  /*0820*/  IMAD.MOV.U32 R3, RZ, RZ, 0x780 ;  /* 0x00000780ff037424 */ /* 0x000fca00078e00ff */
[----:B--2---:R-:W-:-:S05]  /*0830*/  LOP3.LUT R2, R2, 0x500, R3, 0xd8, !PT ;  /* 0x0000050002027812 */ /* 0x004fca00078ed803 */
[----:B------:R5:W-:Y:S02]  /*0840*/  STS [UR14+0x8], R2 ;  /* 0x00000802ff007988 */ /* 0x000be4000800080e */
.L_x_14:
[----:B------:R-:W-:Y:S05]  /*0850*/  @P3 BRA `(.L_x_16) ;  /* 0x0000000000283947 */ /* 0x000fea0003800000 */
[----:B--2345:R-:W2:Y:S02]  /*0860*/  LDS R2, [UR14+0x8] ;  /* 0x0000080eff027984 */ /* 0x03cea40008000800 */
[----:B--2---:R-:W-:-:S05]  /*0870*/  LOP3.LUT R2, R2, 0x1800, RZ, 0xb8, !PT ;  /* 0x0000180002027812 */ /* 0x004fca00078eb8ff */
[----:B------:R3:W-:Y:S02]  /*0880*/  STS [UR14+0x8], R2 ;  /* 0x00000802ff007988 */ /* 0x0007e4000800080e */
.L_x_15:
[----:B------:R-:W-:Y:S05]  /*0890*/  @P3 BREAK.RELIABLE B0 ;  /* 0x0000000000003942 */ /* 0x000fea0003800100 */
[----:B------:R-:W-:Y:S05]  /*08a0*/  @P3 BRA `(.L_x_17) ;  /* 0x0000000000243947 */ /* 0x000fea0003800000 */
[----:B------:R-:W4:Y:S01]  /*08b0*/  LDS R3, [UR14+0x8] ;  /* 0x0000080eff037984 */ /* 0x000f220008000800 */
[----:B--23--:R-:W-:-:S05]  /*08c0*/  IMAD.MOV.U32 R2, RZ, RZ, 0x6000 ;  /* 0x00006000ff027424 */ /* 0x00cfca00078e00ff */
[----:B----4-:R-:W-:-:S04]  /*08d0*/  LOP3.LUT R2, R3, 0x6000, R2, 0xd8, !PT ;  /* 0x0000600003027812 */ /* 0x010fc800078ed802 */
[----:B------:R-:W-:-:S05]  /*08e0*/  LOP3.LUT R2, R2, 0x400000, RZ, 0xb8, !PT ;  /* 0x0040000002027812 */ /* 0x000fca00078eb8ff */
[----:B------:R2:W-:Y:S02]  /*08f0*/  STS [UR14+0x8], R2 ;  /* 0x00000802ff007988 */ /* 0x0005e4000800080e */
.L_x_16:
[----:B------:R-:W-:Y:S05]  /*0900*/  BSYNC.RELIABLE B0 ;  /* 0x0000000000007941 */ /* 0x000fea0003800100 */
.L_x_13:
[----:B--2345:R-:W2:Y:S02]  /*0910*/  @!P3 LDS R2, [UR14+0x8] ;  /* 0x0000080eff02b984 */ /* 0x03cea40008000800 */
[----:B--2---:R-:W-:-:S05]  /*0920*/  @!P3 LOP3.LUT R2, R2, 0x8000, RZ, 0xb8, !PT ;  /* 0x000080000202b812 */ /* 0x004fca00078eb8ff */
[----:B------:R4:W-:Y:S02]  /*0930*/  @!P3 STS [UR14+0x8], R2 ;  /* 0x00000802ff00b988 */ /* 0x0009e4000800080e */
.L_x_17:
[----:B------:R-:W-:Y:S05]  /*0940*/  BSYNC.RECONVERGENT B1 ;  /* 0x0000000000017941 */ /* 0x000fea0003800200 */
.L_x_12:
[----:B------:R-:W-:Y:S05]  /*0950*/  WARPSYNC.ALL ;  /* 0x0000000000007948 */ /* 0x000fea0003800000 */
[----:B------:R-:W-:Y:S01]  /*0960*/  NOP ;  /* 0x0000000000007918 */ /* 0x000fe20000000000 */
[----:B------:R-:W5:Y:S02]  /*0970*/  LDC R5, c[0x0][0x39c] ;  /* 0x0000e700ff057b82 */ /* 0x000f640000000800 */
[----:B-----5:R-:W-:Y:S01]  /*0980*/  VIADD R5, R5, 0xffffffff ;  /* 0xffffffff05057836 */ /* 0x020fe20000000000 */
[----:B------:R-:W-:Y:S06]  /*0990*/  @P0 BRA `(.L_x_18) ;  /* 0x0000000000300947 */ /* 0x000fec0003800000 */
[----:B--234-:R-:W2:Y:S01]  /*09a0*/  S2R R2, SR_LANEID ;  /* 0x0000000000027919 */ /* 0x01cea20000000000 */
[----:B------:R-:W-:Y:S05]  /*09b0*/  WARPSYNC.ALL ;  /* 0x0000000000007948 */ /* 0x000fea0003800000 */
[----:B------:R-:W-:Y:S01]  /*09c0*/  NOP ;  /* 0x0000000000007918 */ /* 0x000fe20000000000 */
[----:B--2---:R-:W-:-:S05]  /*09d0*/  IMAD.SHL.U32 R6, R2, 0x4, RZ ;  /* 0x0000000402067824 */ /* 0x004fca00078e00ff */
[----:B------:R-:W2:Y:S01]  /*09e0*/  LDS R7, [R6+UR14] ;  /* 0x0000000e06077984 */ /* 0x000ea20008000800 */
[----:B------:R-:W-:-:S05]  /*09f0*/  IADD3 R2, P1, PT, R6, UR6, RZ ;  /* 0x0000000606027c10 */ /* 0x000fca000ff3e0ff */
[----:B------:R-:W-:-:S05]  /*0a00*/  IMAD.X R3, RZ, RZ, UR7, P1 ;  /* 0x00000007ff037e24 */ /* 0x000fca00088e06ff */
[----:B--2---:R5:W2:Y:S01]  /*0a10*/  ATOMG.E.EXCH.STRONG.GPU PT, RZ, [R2], R7 ;  /* 0x0000000702ff73a8 */ /* 0x004aa200041ee100 */
[----:B------:R-:W-:-:S04]  /*0a20*/  DEPBAR {5,4,3,2,1,0} ;  /* 0x0000003f0000791a */ /* 0x000fc80000000000 */
[----:B------:R-:W3:Y:S02]  /*0a30*/  CCTL.E.C.LDCU.IV.DEEP [UR6] ;  /* 0x0000000006007540 */ /* 0x000ee40009c08000 */
[----:B---3--:R5:W-:Y:S01]  /*0a40*/  UTMACCTL.IV [UR6] ;  /* 0x00000000060079b9 */ /* 0x008be20008000000 */
[----:B------:R-:W-:Y:S01]  /*0a50*/  NOP ;  /* 0x0000000000007918 */ /* 0x000fe20000000000 */
.L_x_18:
[----:B------:R-:W-:Y:S05]  /*0a60*/  @P0 BRA `(.L_x_19) ;  /* 0x00000000000c0947 */ /* 0x000fea0003800000 */
[----:B------:R0:W-:Y:S01]  /*0a70*/  UTMACMDFLUSH ;  /* 0x00000000000079b7 */ /* 0x0001e20000000000 */
[----:B------:R-:W-:Y:S05]  /*0a80*/  @P0 BRA `(.L_x_19) ;  /* 0x0000000000040947 */ /* 0x000fea0003800000 */
[----:B------:R-:W-:-:S04]  /*0a90*/  DEPBAR.LE SB0, 0x0 ;  /* 0x000080000000791a */ /* 0x000fc80000000000 */
.L_x_19:
[----:B------:R-:W-:Y:S05]  /*0aa0*/  WARPSYNC.ALL ;  /* 0x0000000000007948 */ /* 0x000fea0003800000 */
[----:B------:R-:W-:Y:S01]  /*0ab0*/  NOP ;  /* 0x0000000000007918 */ /* 0x000fe20000000000 */
[----:B--2---:R-:W-:Y:S06]  /*0ac0*/  BAR.SYNC.DEFER_BLOCKING 0x0 ;  /* 0x0000000000007b1d */ /* 0x004fec0000010000 */
[----:B------:R-:W-:Y:S02]  /*0ad0*/  BSSY.RECONVERGENT B1, `(.L_x_20) ;  /* 0x000000b000017945 */ /* 0x000fe40003800200 */
[----:B------:R-:W-:Y:S06]  /*0ae0*/  BAR.SYNC.DEFER_BLOCKING 0x0 ;  /* 0x0000000000007b1d */ /* 0x000fec0000010000 */
[----:B------:R2:W-:Y:S01]  /*0af0*/  @!P0 STS [R11], RZ ;  /* 0x000000ff0b008388 */ /* 0x0005e20000000800 */
[----:B------:R-:W-:Y:S01]  /*0b00*/  NOP ;  /* 0x0000000000007918 */ /* 0x000fe20000000000 */
[----:B------:R-:W-:Y:S05]  /*0b10*/  @P3 BRA `(.L_x_21) ;  /* 0x0000000000183947 */ /* 0x000fea0003800000 */
[----:B---345:R-:W3:Y:S01]  /*0b20*/  LDS R2, [UR14+0x8] ;  /* 0x0000080eff027984 */ /* 0x038ee20008000800 */
[----:B------:R-:W4:Y:S01]  /*0b30*/  LDC.64 R6, c[0x0][0x388] ;  /* 0x0000e200ff067b82 */ /* 0x000f220000000a00 */
[----:B------:R-:W-:Y:S02]  /*0b40*/  IMAD.MOV.U32 R3, RZ, RZ, 0x70 ;  /* 0x00000070ff037424 */ /* 0x000fe400078e00ff */
[----:B----4-:R4:W-:Y:S03]  /*0b50*/  STS.64 [UR14], R6 ;  /* 0x00000006ff007988 */ /* 0x0109e60008000a0e */
[----:B---3--:R-:W-:-:S05]  /*0b60*/  LOP3.LUT R2, R2, 0x10, R3, 0xd8, !PT ;  /* 0x0000001002027812 */ /* 0x008fca00078ed803 */
[----:B------:R4:W-:Y:S02]  /*0b70*/  STS [UR14+0x8], R2 ;  /* 0x00000802ff007988 */ /* 0x0009e4000800080e */
.L_x_21:
[----:B-----5:R-:W-:Y:S05]  /*0b80*/  BSYNC.RECONVERGENT B1 ;  /* 0x0000000000017941 */ /* 0x020fea0003800200 */
.L_x_20:
[----:B------:R-:W-:Y:S04]  /*0b90*/  BSSY.RECONVERGENT B1, `(.L_x_22) ;  /* 0x000000a000017945 */ /* 0x000fe80003800200 */
[----:B------:R-:W-:Y:S05]  /*0ba0*/  @P3 BRA `(.L_x_23) ;  /* 0x0000000000203947 */ /* 0x000fea0003800000 */
[----:B---34-:R-:W3:Y:S01]  /*0bb0*/  LDS R2, [UR14+0x34] ;  /* 0x0000340eff027984 */ /* 0x018ee20008000800 */
[----:B------:R-:W-:Y:S02]  /*0bc0*/  IMAD.MOV.U32 R7, RZ, RZ, 0x3f000000 ;  /* 0x3f000000ff077424 */ /* 0x000fe400078e00ff */
[----:B------:R-:W-:Y:S01]  /*0bd0*/  @!P3 IMAD.MOV.U32 R3, RZ, RZ, 0x7f ;  /* 0x0000007fff03b424 */ /* 0x000fe200078e00ff */
[----:B------:R-:W4:Y:S02]  /*0be0*/  @!P3 LDS R6, [UR14+0x38] ;  /* 0x0000380eff06b984 */ /* 0x000f240008000800 */
[----:B---3--:R-:W-:Y:S02]  /*0bf0*/  LOP3.LUT R2, R2, 0xff000000, R7, 0xb8, !PT ;  /* 0xff00000002027812 */ /* 0x008fe400078eb807 */
[----:B----4-:R-:W-:-:S03]  /*0c00*/  @!P3 LOP3.LUT R3, R6, 0xff, R3, 0xb8, !PT ;  /* 0x000000ff0603b812 */ /* 0x010fc600078eb803 */
[----:B------:R5:W-:Y:S04]  /*0c10*/  STS [UR14+0x34], R2 ;  /* 0x00003402ff007988 */ /* 0x000be8000800080e */
[----:B------:R5:W-:Y:S02]  /*0c20*/  @!P3 STS [UR14+0x38], R3 ;  /* 0x00003803ff00b988 */ /* 0x000be4000800080e */
.L_x_23:
[----:B------:R-:W-:Y:S05]  /*0c30*/  BSYNC.RECONVERGENT B1 ;  /* 0x0000000000017941 */ /* 0x000fea0003800200 */
.L_x_22:
[----:B------:R-:W-:Y:S04]  /*0c40*/  BSSY.RECONVERGENT B1, `(.L_x_24) ;  /* 0x0000004000017945 */ /* 0x000fe80003800200 */
[----:B------:R-:W-:Y:S05]  /*0c50*/  @P3 BRA `(.L_x_25) ;  /* 0x0000000000083947 */ /* 0x000fea0003800000 */
[----:B------:R2:W-:Y:S04]  /*0c60*/  STS [UR14+0x24], R12 ;  /* 0x0000240cff007988 */ /* 0x0005e8000800080e */
[----:B------:R2:W-:Y:S02]  /*0c70*/  STS [UR14+0x20], R5 ;  /* 0x00002005ff007988 */ /* 0x0005e4000800080e */
.L_x_25:
[----:B------:R-:W-:Y:S05]  /*0c80*/  BSYNC.RECONVERGENT B1 ;  /* 0x0000000000017941 */ /* 0x000fea0003800200 */
.L_x_24:
[----:B------:R-:W-:Y:S04]  /*0c90*/  BSSY.RECONVERGENT B1, `(.L_x_26) ;  /* 0x000000e000017945 */ /* 0x000fe80003800200 */
[----:B------:R-:W-:Y:S05]  /*0ca0*/  @P3 BRA `(.L_x_27) ;  /* 0x0000000000303947 */ /* 0x000fea0003800000 */
[----:B-----5:R-:W5:Y:S01]  /*0cb0*/  LDS R3, [UR14+0x34] ;  /* 0x0000340eff037984 */ /* 0x020f620008000800 */
[----:B----4-:R-:W4:Y:S03]  /*0cc0*/  LDC.64 R6, c[0x0][0x3b0] ;  /* 0x0000ec00ff067b82 */ /* 0x010f260000000a00 */
[----:B---3--:R-:W3:Y:S01]  /*0cd0*/  LDS R2, [UR14+0x1c] ;  /* 0x00001c0eff027984 */ /* 0x008ee20008000800 */
[C---:B----4-:R-:W-:Y:S01]  /*0ce0*/  SHF.L.U64.HI R7, R6.reuse, 0x1, R7 ;  /* 0x0000000106077819 */ /* 0x050fe20000010207 */
[----:B------:R-:W-:-:S03]  /*0cf0*/  IMAD.SHL.U32 R6, R6, 0x2, RZ ;  /* 0x0000000206067824 */ /* 0x000fc600078e00ff */
[--C-:B------:R-:W-:Y:S02]  /*0d00*/  SHF.R.U32.HI R9, RZ, 0x4, R7.reuse ;  /* 0x00000004ff097819 */ /* 0x100fe40000011607 */
[----:B------:R-:W-:-:S05]  /*0d10*/  SHF.R.U64 R6, R6, 0x4, R7 ;  /* 0x0000000406067819 */ /* 0x000fca0000001207 */
[----:B------:R4:W-:Y:S01]  /*0d20*/  STS [UR14+0xc], R6 ;  /* 0x00000c06ff007988 */ /* 0x0009e2000800080e */
[----:B-----5:R-:W-:Y:S02]  /*0d30*/  LOP3.LUT R3, R3, 0x7, RZ, 0xb8, !PT ;  /* 0x0000000703037812 */ /* 0x020fe400078eb8ff */
[----:B---3--:R-:W-:-:S03]  /*0d40*/  LOP3.LUT R2, R2, 0xf, R9, 0xb8, !PT ;  /* 0x0000000f02027812 */ /* 0x008fc600078eb809 */
[----:B------:R4:W-:Y:S04]  /*0d50*/  STS [UR14+0x34], R3 ;  /* 0x00003403ff007988 */ /* 0x0009e8000800080e */
[----:B------:R4:W-:Y:S02]  /*0d60*/  STS [UR14+0x1c], R2 ;  /* 0x00001c02ff007988 */ /* 0x0009e4000800080e */
.L_x_27:
[----:B------:R-:W-:Y:S05]  /*0d70*/  BSYNC.RECONVERGENT B1 ;  /* 0x0000000000017941 */ /* 0x000fea0003800200 */
.L_x_26:
[----:B------:R-:W-:Y:S04]  /*0d80*/  BSSY.RECONVERGENT B2, `(.L_x_28) ;  /* 0x000001a000027945 */ /* 0x000fe80003800200 */
[----:B------:R-:W-:Y:S04]  /*0d90*/  BSSY.RELIABLE B1, `(.L_x_29) ;  /* 0x0000015000017945 */ /* 0x000fe80003800100 */
[----:B------:R-:W-:Y:S05]  /*0da0*/  @P3 BRA `(.L_x_30) ;  /* 0x0000000000203947 */ /* 0x000fea0003800000 */
[----:B---345:R-:W3:Y:S02]  /*0db0*/  LDS R2, [UR14+0x34] ;  /* 0x0000340eff027984 */ /* 0x038ee40008000800 */
[----:B---3--:R-:W-:-:S05]  /*0dc0*/  LOP3.LUT R2, R2, 0x38, RZ, 0xb8, !PT ;  /* 0x0000003802027812 */ /* 0x008fca00078eb8ff */
[----:B------:R3:W-:Y:S01]  /*0dd0*/  STS [UR14+0x34], R2 ;  /* 0x00003402ff007988 */ /* 0x0007e2000800080e */
[----:B------:R-:W-:Y:S05]  /*0de0*/  @P3 BRA `(.L_x_31) ;  /* 0x0000000000203947 */ /* 0x000fea0003800000 */
[----:B---3--:R-:W3:Y:S01]  /*0df0*/  LDS R2, [UR14+0x8] ;  /* 0x0000080eff027984 */ /* 0x008ee20008000800 */
[----:B------:R-:W-:-:S05]  /*0e00*/  IMAD.MOV.U32 R3, RZ, RZ, 0x780 ;  /* 0x00000780ff037424 */ /* 0x000fca00078e00ff */
[----:B---3--:R-:W-:-:S05]  /*0e10*/  LOP3.LUT R2, R2, 0x500, R3, 0xd8, !PT ;  /* 0x0000050002027812 */ /* 0x008fca00078ed803 */
[----:B------:R3:W-:Y:S02]  /*0e20*/  STS [UR14+0x8], R2 ;  /* 0x00000802ff007988 */ /* 0x0007e4000800080e */
.L_x_30:
[----:B------:R-:W-:Y:S05]  /*0e30*/  @P3 BRA `(.L_x_32) ;  /* 0x0000000000283947 */ /* 0x000fea0003800000 */
[----:B---345:R-:W3:Y:S02]  /*0e40*/  LDS R2, [UR14+0x8] ;  /* 0x0000080eff027984 */ /* 0x038ee40008000800 */
[----:B---3--:R-:W-:-:S05]  /*0e50*/  LOP3.LUT R2, R2, 0x1800, RZ, 0xb8, !PT ;  /* 0x0000180002027812 */ /* 0x008fca00078eb8ff */
[----:B------:R4:W-:Y:S02]  /*0e60*/  STS [UR14+0x8], R2 ;  /* 0x00000802ff007988 */ /* 0x0009e4000800080e */
.L_x_31:
[----:B------:R-:W-:Y:S05]  /*0e70*/  @P3 BREAK.RELIABLE B1 ;  /* 0x0000000000013942 */ /* 0x000fea0003800100 */
[----:B------:R-:W-:Y:S05]  /*0e80*/  @P3 BRA `(.L_x_33) ;  /* 0x0000000000243947 */ /* 0x000fea0003800000 */
[----:B---34-:R-:W3:Y:S01]  /*0e90*/  LDS R2, [UR14+0x8] ;  /* 0x0000080eff027984 */ /* 0x018ee20008000800 */
[----:B------:R-:W-:-:S05]  /*0ea0*/  IMAD.MOV.U32 R3, RZ, RZ, 0x6000 ;  /* 0x00006000ff037424 */ /* 0x000fca00078e00ff */
[----:B---3--:R-:W-:-:S04]  /*0eb0*/  LOP3.LUT R2, R2, 0x6000, R3, 0xd8, !PT ;  /* 0x0000600002027812 */ /* 0x008fc800078ed803 */
[----:B------:R-:W-:-:S05]  /*0ec0*/  LOP3.LUT R2, R2, 0x400000, RZ, 0xb8, !PT ;  /* 0x0040000002027812 */ /* 0x000fca00078eb8ff */
[----:B------:R3:W-:Y:S02]  /*0ed0*/  STS [UR14+0x8], R2 ;  /* 0x00000802ff007988 */ /* 0x0007e4000800080e */
.L_x_32:
[----:B------:R-:W-:Y:S05]  /*0ee0*/  BSYNC.RELIABLE B1 ;  /* 0x0000000000017941 */ /* 0x000fea0003800100 */
.L_x_29:
[----:B---345:R-:W3:Y:S02]  /*0ef0*/  @!P3 LDS R2, [UR14+0x8] ;  /* 0x0000080eff02b984 */ /* 0x038ee40008000800 */
[----:B---3--:R-:W-:-:S05]  /*0f00*/  @!P3 LOP3.LUT R2, R2, 0x8000, RZ, 0xb8, !PT ;  /* 0x000080000202b812 */ /* 0x008fca00078eb8ff */
[----:B------:R5:W-:Y:S02]  /*0f10*/  @!P3 STS [UR14+0x8], R2 ;  /* 0x00000802ff00b988 */ /* 0x000be4000800080e */
.L_x_33:
[----:B------:R-:W-:Y:S05]  /*0f20*/  BSYNC.RECONVERGENT B2 ;  /* 0x0000000000027941 */ /* 0x000fea0003800200 */
.L_x_28:
[----:B------:R-:W-:Y:S05]  /*0f30*/  WARPSYNC.ALL ;  /* 0x0000000000007948 */ /* 0x000fea0003800000 */
[----:B------:R-:W-:Y:S01]  /*0f40*/  NOP ;  /* 0x0000000000007918 */ /* 0x000fe20000000000 */
[----:B------:R-:W-:-:S04]  /*0f50*/  UIADD3 UR5, UPT, UPT, UR4, 0x80, URZ ;  /* 0x0000008004057890 */ /* 0x000fc8000fffe0ff */
[----:B------:R-:W-:-:S04]  /*0f60*/  UIADD3 UR12, UP0, UPT, UR5, UR16, URZ ;  /* 0x00000010050c7290 */ /* 0x000fc8000ff1e0ff */
[----:B------:R-:W-:Y:S01]  /*0f70*/  ULEA.HI.X.SX32 UR13, UR5, UR17, 0x1, UP0 ;  /* 0x00000011050d7291 */ /* 0x000fe200080f0eff */
[----:B------:R-:W-:Y:S11]  /*0f80*/  @P0 BRA `(.L_x_34) ;  /* 0x0000000000300947 */ /* 0x000ff60003800000 */
[----:B---345:R-:W3:Y:S01]  /*0f90*/  S2R R2, SR_LANEID ;  /* 0x0000000000027919 */ /* 0x038ee20000000000 */
[----:B------:R-:W-:Y:S05]  /*0fa0*/  WARPSYNC.ALL ;  /* 0x0000000000007948 */ /* 0x000fea0003800000 */
[----:B------:R-:W-:Y:S01]  /*0fb0*/  NOP ;  /* 0x0000000000007918 */ /* 0x000fe20000000000 */
[----:B---3--:R-:W-:-:S05]  /*0fc0*/  IMAD.SHL.U32 R6, R2, 0x4, RZ ;  /* 0x0000000402067824 */ /* 0x008fca00078e00ff */
[----:B------:R-:W3:Y:S01]  /*0fd0*/  LDS R7, [R6+UR14] ;  /* 0x0000000e06077984 */ /* 0x000ee20008000800 */
[----:B------:R-:W-:-:S05]  /*0fe0*/  IADD3 R2, P1, PT, R6, UR12, RZ ;  /* 0x0000000c06027c10 */ /* 0x000fca000ff3e0ff */
[----:B------:R-:W-:-:S05]  /*0ff0*/  IMAD.X R3, RZ, RZ, UR13, P1 ;  /* 0x0000000dff037e24 */ /* 0x000fca00088e06ff */
[----:B---3--:R3:W4:Y:S01]  /*1000*/  ATOMG.E.EXCH.STRONG.GPU PT, RZ, [R2], R7 ;  /* 0x0000000702ff73a8 */ /* 0x00872200041ee100 */
[----:B------:R-:W-:-:S04]  /*1010*/  DEPBAR {5,4,3,2,1,0} ;  /* 0x0000003f0000791a */ /* 0x000fc80000000000 */
[----:B------:R-:W5:Y:S02]  /*1020*/  CCTL.E.C.LDCU.IV.DEEP [UR12] ;  /* 0x000000000c007540 */ /* 0x000f640009c08000 */
[----:B-----5:R3:W-:Y:S01]  /*1030*/  UTMACCTL.IV [UR12] ;  /* 0x000000000c0079b9 */ /* 0x0207e20008000000 */
[----:B------:R-:W-:Y:S01]  /*1040*/  NOP ;  /* 0x0000000000007918 */ /* 0x000fe20000000000 */
.L_x_34:
[----:B------:R-:W-:Y:S05]  /*1050*/  @P0 BRA `(.L_x_35) ;  /* 0x00000000000c0947 */ /* 0x000fea0003800000 */
[----:B------:R0:W-:Y:S01]  /*1060*/  UTMACMDFLUSH ;  /* 0x00000000000079b7 */ /* 0x0001e20000000000 */
[----:B------:R-:W-:Y:S05]  /*1070*/  @P0 BRA `(.L_x_35) ;  /* 0x0000000000040947 */ /* 0x000fea0003800000 */
[----:B------:R-:W-:-:S04]  /*1080*/  DEPBAR.LE SB0, 0x0 ;  /* 0x000080000000791a */ /* 0x000fc80000000000 */
.L_x_35:
[----:B------:R-:W-:Y:S05]  /*1090*/  WARPSYNC.ALL ;  /* 0x0000000000007948 */ /* 0x000fea0003800000 */
[----:B------:R-:W-:Y:S01]  /*10a0*/  NOP ;  /* 0x0000000000007918 */ /* 0x000fe20000000000 */
[----:B----4-:R-:W-:Y:S06]  /*10b0*/  BAR.SYNC.DEFER_BLOCKING 0x0 ;  /* 0x0000000000007b1d */ /* 0x010fec0000010000 */
[----:B------:R-:W-:Y:S02]  /*10c0*/  BSSY.RECONVERGENT B2, `(.L_x_36) ;  /* 0x000000b000027945 */ /* 0x000fe40003800200 */
[----:B------:R-:W-:Y:S06]  /*10d0*/  BAR.SYNC.DEFER_BLOCKING 0x0 ;  /* 0x0000000000007b1d */ /* 0x000fec0000010000 */
[----:B------:R4:W-:Y:S01]  /*10e0*/  @!P0 STS [R11], RZ ;  /* 0x000000ff0b008388 */ /* 0x0009e20000000800 */
[----:B------:R-:W-:Y:S01]  /*10f0*/  NOP ;  /* 0x0000000000007918 */ /* 0x000fe20000000000 */
[----:B------:R-:W-:Y:S05]  /*1100*/  @P3 BRA `(.L_x_37) ;  /* 0x0000000000183947 */ /* 0x000fea0003800000 */
[----:B---3-5:R-:W3:Y:S01]  /*1110*/  LDS R2, [UR14+0x8] ;  /* 0x0000080eff027984 */ /* 0x028ee20008000800 */
[----:B------:R-:W5:Y:S01]  /*1120*/  LDC.64 R6, c[0x0][0x390] ;  /* 0x0000e400ff067b82 */ /* 0x000f620000000a00 */
[----:B------:R-:W-:Y:S02]  /*1130*/  IMAD.MOV.U32 R3, RZ, RZ, 0x70 ;  /* 0x00000070ff037424 */ /* 0x000fe400078e00ff */
[----:B-----5:R5:W-:Y:S03]  /*1140*/  STS.64 [UR14], R6 ;  /* 0x00000006ff007988 */ /* 0x020be60008000a0e */
[----:B---3--:R-:W-:-:S05]  /*1150*/  LOP3.LUT R2, R2, 0x10, R3, 0xd8, !PT ;  /* 0x0000001002027812 */ /* 0x008fca00078ed803 */
[----:B------:R5:W-:Y:S02]  /*1160*/  STS [UR14+0x8], R2 ;  /* 0x00000802ff007988 */ /* 0x000be4000800080e */
.L_x_37:
[----:B---3--:R-:W-:Y:S05]  /*1170*/  BSYNC.RECONVERGENT B2 ;  /* 0x0000000000027941 */ /* 0x008fea0003800200 */
.L_x_36:
[----:B------:R-:W-:Y:S04]  /*1180*/  BSSY.RECONVERGENT B3, `(.L_x_38) ;  /* 0x0000011000037945 */ /* 0x000fe80003800200 */
[----:B------:R-:W-:Y:S04]  /*1190*/  BSSY.RELIABLE B2, `(.L_x_39) ;  /* 0x000000e000027945 */ /* 0x000fe80003800100 */
[----:B------:R-:W-:Y:S05]  /*11a0*/  @P3 BRA `(.L_x_40) ;  /* 0x0000000000243947 */ /* 0x000fea0003800000 */
[----:B-----5:R-:W3:Y:S01]  /*11b0*/  LDS R2, [UR14+0x34] ;  /* 0x0000340eff027984 */ /* 0x020ee20008000800 */
[----:B------:R-:W-:-:S05]  /*11c0*/  IMAD.MOV.U32 R3, RZ, RZ, 0x3f000000 ;  /* 0x3f000000ff037424 */ /* 0x000fca00078e00ff */
[----:B---3--:R-:W-:-:S05]  /*11d0*/  LOP3.LUT R2, R2, 0xff000000, R3, 0xb8, !PT ;  /* 0xff00000002027812 */ /* 0x008fca00078eb803 */
[----:B------:R3:W-:Y:S01]  /*11e0*/  STS [UR14+0x34], R2 ;  /* 0x00003402ff007988 */ /* 0x0007e2000800080e */
[----:B------:R-:W-:Y:S05]  /*11f0*/  @P3 BRA `(.L_x_41) ;  /* 0x00000000001c3947 */ /* 0x000fea0003800000 */
[----:B---3--:R-:W3:Y:S01]  /*1200*/  LDS R2, [UR14+0x38] ;  /* 0x0000380eff027984 */ /* 0x008ee20008000800 */
[----:B------:R-:W-:-:S05]  /*1210*/  IMAD.MOV.U32 R3, RZ, RZ, 0x3f ;  /* 0x0000003fff037424 */ /* 0x000fca00078e00ff */
[----:B---3--:R-:W-:-:S05]  /*1220*/  LOP3.LUT R2, R2, 0xff, R3, 0xb8, !PT ;  /* 0x000000ff02027812 */ /* 0x008fca00078eb803 */
[----:B------:R3:W-:Y:S02]  /*1230*/  STS [UR14+0x38], R2 ;  /* 0x00003802ff007988 */ /* 0x0007e4000800080e */
.L_x_40:
[----:B------:R-:W-:Y:S05]  /*1240*/  @P3 BREAK.RELIABLE B2 ;  /* 0x0000000000023942 */ /* 0x000fea0003800100 */
[----:B------:R-:W-:Y:S05]  /*1250*/  @P3 BRA `(.L_x_42) ;  /* 0x00000000000c3947 */ /* 0x000fea0003800000 */
[----:B------:R2:W-:Y:S02]  /*1260*/  STS [UR14+0x20], R5 ;  /* 0x00002005ff007988 */ /* 0x0005e4000800080e */
.L_x_41:
[----:B------:R-:W-:Y:S05]  /*1270*/  BSYNC.RELIABLE B2 ;  /* 0x0000000000027941 */ /* 0x000fea0003800100 */
.L_x_39:
[----:B------:R2:W-:Y:S02]  /*1280*/  @!P3 STS [UR14+0x24], R4 ;  /* 0x00002404ff00b988 */ /* 0x0005e4000800080e */
.L_x_42:
[----:B------:R-:W-:Y:S05]  /*1290*/  BSYNC.RECONVERGENT B3 ;  /* 0x0000000000037941 */ /* 0x000fea0003800200 */
.L_x_38:
[----:B------:R-:W-:Y:S05]  /*12a0*/  WARPSYNC.ALL ;  /* 0x0000000000007948 */ /* 0x000fea0003800000 */
[----:B------:R-:W-:Y:S01]  /*12b0*/  NOP ;  /* 0x0000000000007918 */ /* 0x000fe20000000000 */
[----:B------:R-:W-:Y:S04]  /*12c0*/  BSSY.RECONVERGENT B3, `(.L_x_43) ;  /* 0x000000e000037945 */ /* 0x000fe80003800200 */
[----:B------:R-:W-:Y:S05]  /*12d0*/  @P3 BRA `(.L_x_44) ;  /* 0x0000000000303947 */ /* 0x000fea0003800000 */
[----:B------:R-:W2:Y:S02]  /*12e0*/  LDS R3, [UR14+0x34] ;  /* 0x0000340eff037984 */ /* 0x000ea40008000800 */
[----:B--2---:R-:W2:Y:S02]  /*12f0*/  LDC.64 R4, c[0x0][0x3b8] ;  /* 0x0000ee00ff047b82 */ /* 0x004ea40000000a00 */
[----:B---3-5:R-:W3:Y:S01]  /*1300*/  LDS R2, [UR14+0x1c] ;  /* 0x00001c0eff027984 */ /* 0x028ee20008000800 */
[C---:B--2---:R-:W-:Y:S01]  /*1310*/  SHF.L.U64.HI R5, R4.reuse, 0x1, R5 ;  /* 0x0000000104057819 */ /* 0x044fe20000010205 */
[----:B------:R-:W-:-:S03]  /*1320*/  IMAD.SHL.U32 R4, R4, 0x2, RZ ;  /* 0x0000000204047824 */ /* 0x000fc600078e00ff */
[--C-:B------:R-:W-:Y:S02]  /*1330*/  SHF.R.U32.HI R7, RZ, 0x4, R5.reuse ;  /* 0x00000004ff077819 */ /* 0x100fe40000011605 */
[----:B------:R-:W-:-:S05]  /*1340*/  SHF.R.U64 R4, R4, 0x4, R5 ;  /* 0x0000000404047819 */ /* 0x000fca0000001205 */
[----:B------:R2:W-:Y:S01]  /*1350*/  STS [UR14+0xc], R4 ;  /* 0x00000c04ff007988 */ /* 0x0005e2000800080e */
[----:B------:R-:W-:Y:S02]  /*1360*/  LOP3.LUT R3, R3, 0x7, RZ, 0xb8, !PT ;  /* 0x0000000703037812 */ /* 0x000fe400078eb8ff */
[----:B---3--:R-:W-:-:S03]  /*1370*/  LOP3.LUT R2, R2, 0xf, R7, 0xb8, !PT ;  /* 0x0000000f02027812 */ /* 0x008fc600078eb807 */
[----:B------:R2:W-:Y:S04]  /*1380*/  STS [UR14+0x34], R3 ;  /* 0x00003403ff007988 */ /* 0x0005e8000800080e */
[----:B------:R2:W-:Y:S02]  /*1390*/  STS [UR14+0x1c], R2 ;  /* 0x00001c02ff007988 */ /* 0x0005e4000800080e */
.L_x_44:
[----:B------:R-:W-:Y:S05]  /*13a0*/  BSYNC.RECONVERGENT B3 ;  /* 0x0000000000037941 */ /* 0x000fea0003800200 */
.L_x_43:
[----:B------:R-:W-:Y:S04]  /*13b0*/  BSSY.RECONVERGENT B4, `(.L_x_45) ;  /* 0x000001a000047945 */ /* 0x000fe80003800200 */
[----:B------:R-:W-:Y:S04]  /*13c0*/  BSSY.RELIABLE B3, `(.L_x_46) ;  /* 0x0000015000037945 */ /* 0x000fe80003800100 */
[----:B------:R-:W-:Y:S05]  /*13d0*/  @P3 BRA `(.L_x_47) ;  /* 0x0000000000203947 */ /* 0x000fea0003800000 */
[----:B--23-5:R-:W2:Y:S02]  /*13e0*/  LDS R2, [UR14+0x34] ;  /* 0x0000340eff027984 */ /* 0x02cea40008000800 */
[----:B--2---:R-:W-:-:S05]  /*13f0*/  LOP3.LUT R2, R2, 0x38, RZ, 0xb8, !PT ;  /* 0x0000003802027812 */ /* 0x004fca00078eb8ff */
[----:B------:R2:W-:Y:S01]  /*1400*/  STS [UR14+0x34], R2 ;  /* 0x00003402ff007988 */ /* 0x0005e2000800080e */
[----:B------:R-:W-:Y:S05]  /*1410*/  @P3 BRA `(.L_x_48) ;  /* 0x0000000000203947 */ /* 0x000fea0003800000 */
[----:B--2---:R-:W2:Y:S01]  /*1420*/  LDS R2, [UR14+0x8] ;  /* 0x0000080eff027984 */ /* 0x004ea20008000800 */
[----:B------:R-:W-:-:S05]  /*1430*/  IMAD.MOV.U32 R3, RZ, RZ, 0x780 ;  /* 0x00000780ff037424 */ /* 0x000fca00078e00ff */
[----:B--2---:R-:W-:-:S05]  /*1440*/  LOP3.LUT R2, R2, 0x500, R3, 0xd8, !PT ;  /* 0x0000050002027812 */ /* 0x004fca00078ed803 */
[----:B------:R2:W-:Y:S02]  /*1450*/  STS [UR14+0x8], R2 ;  /* 0x00000802ff007988 */ /* 0x0005e4000800080e */
.L_x_47:
[----:B------:R-:W-:Y:S05]  /*1460*/  @P3 BRA `(.L_x_49) ;  /* 0x0000000000283947 */ /* 0x000fea0003800000 */
[----:B--23-5:R-:W2:Y:S02]  /*1470*/  LDS R2, [UR14+0x8] ;  /* 0x0000080eff027984 */ /* 0x02cea40008000800 */
[----:B--2---:R-:W-:-:S05]  /*1480*/  LOP3.LUT R2, R2, 0x1800, RZ, 0xb8, !PT ;  /* 0x0000180002027812 */ /* 0x004fca00078eb8ff */
[----:B------:R3:W-:Y:S02]  /*1490*/  STS [UR14+0x8], R2 ;  /* 0x00000802ff007988 */ /* 0x0007e4000800080e */
.L_x_48:
[----:B------:R-:W-:Y:S05]  /*14a0*/  @P3 BREAK.RELIABLE B3 ;  /* 0x0000000000033942 */ /* 0x000fea0003800100 */
[----:B------:R-:W-:Y:S05]  /*14b0*/  @P3 BRA `(.L_x_50) ;  /* 0x0000000000243947 */ /* 0x000fea0003800000 */
[----:B--23--:R-:W2:Y:S01]  /*14c0*/  LDS R2, [UR14+0x8] ;  /* 0x0000080eff027984 */ /* 0x00cea20008000800 */
[----:B------:R-:W-:-:S05]  /*14d0*/  IMAD.MOV.U32 R3, RZ, RZ, 0x6000 ;  /* 0x00006000ff037424 */ /* 0x000fca00078e00ff */
[----:B--2---:R-:W-:-:S04]  /*14e0*/  LOP3.LUT R2, R2, 0x6000, R3, 0xd8, !PT ;  /* 0x0000600002027812 */ /* 0x004fc800078ed803 */
[----:B------:R-:W-:-:S05]  /*14f0*/  LOP3.LUT R2, R2, 0x400000, RZ, 0xb8, !PT ;  /* 0x0040000002027812 */ /* 0x000fca00078eb8ff */
[----:B------:R2:W-:Y:S02]  /*1500*/  STS [UR14+0x8], R2 ;  /* 0x00000802ff007988 */ /* 0x0005e4000800080e */
.L_x_49:
[----:B------:R-:W-:Y:S05]  /*1510*/  BSYNC.RELIABLE B3 ;  /* 0x0000000000037941 */ /* 0x000fea0003800100 */
.L_x_46:
[----:B--23-5:R-:W2:Y:S02]  /*1520*/  @!P3 LDS R2, [UR14+0x8] ;  /* 0x0000080eff02b984 */ /* 0x02cea40008000800 */
[----:B--2---:R-:W-:-:S05]  /*1530*/  @!P3 LOP3.LUT R2, R2, 0x8000, RZ, 0xb8, !PT ;  /* 0x000080000202b812 */ /* 0x004fca00078eb8ff */
[----:B------:R5:W-:Y:S02]  /*1540*/  @!P3 STS [UR14+0x8], R2 ;  /* 0x00000802ff00b988 */ /* 0x000be4000800080e */
.L_x_50:
[----:B------:R-:W-:Y:S05]  /*1550*/  BSYNC.RECONVERGENT B4 ;  /* 0x0000000000047941 */ /* 0x000fea0003800200 */
.L_x_45:
[----:B------:R-:W-:Y:S05]  /*1560*/  WARPSYNC.ALL ;  /* 0x0000000000007948 */ /* 0x000fea0003800000 */
[----:B------:R-:W-:Y:S01]  /*1570*/  NOP ;  /* 0x0000000000007918 */ /* 0x000fe20000000000 */
[----:B------:R-:W-:-:S04]  /*1580*/  UIADD3 UR4, UPT, UPT, UR4, 0x100, URZ ;  /* 0x0000010004047890 */ /* 0x000fc8000fffe0ff */
[----:B------:R-:W-:-:S04]  /*1590*/  UIADD3 UR16, UP0, UPT, UR4, UR16, URZ ;  /* 0x0000001004107290 */ /* 0x000fc8000ff1e0ff */
[----:B------:R-:W-:Y:S01]  /*15a0*/  ULEA.HI.X.SX32 UR17, UR4, UR17, 0x1, UP0 ;  /* 0x0000001104117291 */ /* 0x000fe200080f0eff */
[----:B------:R-:W-:Y:S11]  /*15b0*/  @P0 BRA `(.L_x_51) ;  /* 0x0000000000300947 */ /* 0x000ff60003800000 */
[----:B--23-5:R-:W2:Y:S01]  /*15c0*/  S2R R2, SR_LANEID ;  /* 0x0000000000027919 */ /* 0x02cea20000000000 */
[----:B------:R-:W-:Y:S05]  /*15d0*/  WARPSYNC.ALL ;  /* 0x0000000000007948 */ /* 0x000fea0003800000 */
[----:B------:R-:W-:Y:S01]  /*15e0*/  NOP ;  /* 0x0000000000007918 */ /* 0x000fe20000000000 */
[----:B--2---:R-:W-:-:S05]  /*15f0*/  IMAD.SHL.U32 R4, R2, 0x4, RZ ;  /* 0x0000000402047824 */ /* 0x004fca00078e00ff */
[----:B------:R-:W2:Y:S01]  /*1600*/  LDS R5, [R4+UR14] ;  /* 0x0000000e04057984 */ /* 0x000ea20008000800 */
[----:B------:R-:W-:-:S05]  /*1610*/  IADD3 R2, P1, PT, R4, UR16, RZ ;  /* 0x0000001004027c10 */ /* 0x000fca000ff3e0ff */
[----:B------:R-:W-:-:S05]  /*1620*/  IMAD.X R3, RZ, RZ, UR17, P1 ;  /* 0x00000011ff037e24 */ /* 0x000fca00088e06ff */
[----:B--2---:R2:W3:Y:S01]  /*1630*/  ATOMG.E.EXCH.STRONG.GPU PT, RZ, [R2], R5 ;  /* 0x0000000502ff73a8 */ /* 0x0044e200041ee100 */
[----:B------:R-:W-:-:S04]  /*1640*/  DEPBAR {5,4,3,2,1,0} ;  /* 0x0000003f0000791a */ /* 0x000fc80000000000 */
[----:B------:R-:W5:Y:S02]  /*1650*/  CCTL.E.C.LDCU.IV.DEEP [UR16] ;  /* 0x0000000010007540 */ /* 0x000f640009c08000 */
[----:B-----5:R2:W-:Y:S01]  /*1660*/  UTMACCTL.IV [UR16] ;  /* 0x00000000100079b9 */ /* 0x0205e20008000000 */
[----:B------:R-:W-:Y:S01]  /*1670*/  NOP ;  /* 0x0000000000007918 */ /* 0x000fe20000000000 */
.L_x_51:
[----:B------:R-:W-:Y:S05]  /*1680*/  @P0 BRA `(.L_x_52) ;  /* 0x00000000000c0947 */ /* 0x000fea0003800000 */
[----:B------:R0:W-:Y:S01]  /*1690*/  UTMACMDFLUSH ;  /* 0x00000000000079b7 */ /* 0x0001e20000000000 */
[----:B------:R-:W-:Y:S05]  /*16a0*/  @P0 BRA `(.L_x_52) ;  /* 0x0000000000040947 */ /* 0x000fea0003800000 */
[----:B------:R-:W-:-:S04]  /*16b0*/  DEPBAR.LE SB0, 0x0 ;  /* 0x000080000000791a */ /* 0x000fc80000000000 */
.L_x_52:
[----:B------:R-:W-:Y:S05]  /*16c0*/  WARPSYNC.ALL ;  /* 0x0000000000007948 */ /* 0x000fea0003800000 */
[----:B------:R-:W-:Y:S01]  /*16d0*/  NOP ;  /* 0x0000000000007918 */ /* 0x000fe20000000000 */
[----:B---3--:R-:W-:Y:S01]  /*16e0*/  BAR.SYNC.DEFER_BLOCKING 0x0 ;  /* 0x0000000000007b1d */ /* 0x008fe20000010000 */
[----:B------:R-:W-:Y:S01]  /*16f0*/  ISETP.GE.AND P0, PT, R10, 0x1, PT ;  /* 0x000000010a00780c */ /* 0x000fe20003f06270 */
[----:B------:R-:W-:Y:S01]  /*1700*/  USHF.L.U32 UR15, UR15, 0x8, URZ ;  /* 0x000000080f0f7899 */ /* 0x000fe200080006ff */
[----:B--2--5:R-:W-:Y:S01]  /*1710*/  SHF.R.U32.HI R2, RZ, 0x5, R0 ;  /* 0x00000005ff027819 */ /* 0x024fe20000011600 */
[----:B------:R-:W-:-:S02]  /*1720*/  USHF.L.U32 UR11, UR11, 0x6, URZ ;  /* 0x000000060b0b7899 */ /* 0x000fc400080006ff */
[----:B------:R-:W-:Y:S01]  /*1730*/  VOTEU.ALL UP0, P3 ;  /* 0x0000000000ff7886 */ /* 0x000fe20001800000 */
[----:B------:R-:W-:Y:S01]  /*1740*/  UMOV UR4, 0x1 ;  /* 0x0000000100047882 */ /* 0x000fe20000000000 */
[----:B------:R-:W-:Y:S01]  /*1750*/  VOTEU.ALL UP1, P3 ;  /* 0x0000000000ff7886 */ /* 0x000fe20001820000 */
[----:B------:R-:W-:Y:S02]  /*1760*/  R2UR UR18, R2 ;  /* 0x00000000021272ca */ /* 0x000fe400000e0000 */
[----:B------:R-:W-:-:S04]  /*1770*/  @!UP0 UIADD3 UR8, UPT, UPT, -UR4, 0x100000, URZ ;  /* 0x0010000004088890 */ /* 0x000fc8000fffe1ff */
[----:B------:R-:W-:Y:S02]  /*1780*/  @!UP0 USHF.L.U32 UR9, UR8, 0xb, URZ ;  /* 0x0000000b08098899 */ /* 0x000fe400080006ff */
[----:B------:R-:W-:Y:S02]  /*1790*/  @!UP0 USHF.L.U32 UR8, UR8, 0x1, URZ ;  /* 0x0000000108088899 */ /* 0x000fe400080006ff */
[----:B------:R-:W-:-:S04]  /*17a0*/  @!UP0 UIADD3 UR4, UPT, UPT, -UR4, 0x100000, URZ ;  /* 0x0010000004048890 */ /* 0x000fc8000fffe1ff */
[----:B------:R-:W-:Y:S02]  /*17b0*/  @!UP0 USHF.L.U32 UR5, UR4, 0xb, URZ ;  /* 0x0000000b04058899 */ /* 0x000fe400080006ff */
[----:B------:R-:W-:Y:S01]  /*17c0*/  @!UP0 USHF.L.U32 UR4, UR4, 0x1, URZ ;  /* 0x0000000104048899 */ /* 0x000fe200080006ff */
[----:B------:R-:W-:Y:S01]  /*17d0*/  VOTEU.ALL UP0, P3 ;  /* 0x0000000000ff7886 */ /* 0x000fe20001800000 */
[----:B------:R-:W2:Y:S04]  /*17e0*/  FENCE.VIEW.ASYNC.S ;  /* 0x00000000000073c6 */ /* 0x000ea80000000000 */
[----:B--2---:R2:W3:Y:S06]  /*17f0*/  @!UP0 SYNCS.EXCH.64 URZ, [UR14+0x14000], UR8 ;  /* 0x014000080eff85b2 */ /* 0x0044ec0008000100 */
[----:B------:R2:W5:Y:S01]  /*1800*/  @!UP1 SYNCS.EXCH.64 URZ, [UR14+0x14010], UR4 ;  /* 0x014010040eff95b2 */ /* 0x0005620008000100 */
[----:B------:R-:W-:Y:S05]  /*1810*/  @!P0 BRA `(.L_x_53) ;  /* 0x00000008009c8947 */ /* 0x000fea0003800000 */
[----:B---3-5:R-:W-:Y:S01]  /*1820*/  BAR.SYNC.DEFER_BLOCKING 0x0 ;  /* 0x0000000000007b1d */ /* 0x028fe20000010000 */
[----:B------:R-:W-:Y:S01]  /*1830*/  ELECT P1, URZ, PT ;  /* 0x0000000000ff782f */ /* 0x000fe20003820000 */
[----:B------:R-:W-:Y:S01]  /*1840*/  @!P3 IMAD.MOV.U32 R2, RZ, RZ, 0x14000 ;  /* 0x00014000ff02b424 */ /* 0x000fe200078e00ff */
[----:B--2---:R-:W-:Y:S02]  /*1850*/  UIADD3 UR4, UPT, UPT, UR14, 0x10000, URZ ;  /* 0x000100000e047890 */ /* 0x004fe4000fffe0ff */
[----:B------:R-:W-:Y:S01]  /*1860*/  ISETP.LT.U32.AND P1, PT, R68, 0x40, P1 ;  /* 0x000000404400780c */ /* 0x000fe20000f21070 */
[----:B------:R-:W-:Y:S01]  /*1870*/  ULOP3.LUT UR5, UR18, 0x1, URZ, 0xc0, !UPT ;  /* 0x0000000112057892 */ /* 0x000fe2000f8ec0ff */
[----:B------:R-:W-:-:S03]  /*1880*/  ELECT P0, URZ, PT ;  /* 0x0000000000ff782f */ /* 0x000fc60003800000 */
[----:B------:R-:W-:Y:S02]  /*1890*/  ULEA UR8, UR5, UR4, 0xd ;  /* 0x0000000405087291 */ /* 0x000fe4000f8e68ff */
[----:B------:R-:W-:Y:S01]  /*18a0*/  USHF.L.U32 UR10, UR5, 0x6, URZ ;  /* 0x00000006050a7899 */ /* 0x000fe200080006ff */
[----:B------:R-:W-:Y:S01]  /*18b0*/  ISETP.LT.U32.AND P0, PT, R68, 0x80, P0 ;  /* 0x000000804400780c */ /* 0x000fe20000701070 */
[----:B------:R-:W-:Y:S02]  /*18c0*/  ULOP3.LUT UR19, UR18, 0x3, URZ, 0xc0, !UPT ;  /* 0x0000000312137892 */ /* 0x000fe4000f8ec0ff */
[----:B------:R-:W-:Y:S02]  /*18d0*/  USHF.R.U32.HI UR26, URZ, 0x4, UR14 ;  /* 0x00000004ff1a7899 */ /* 0x000fe4000801160e */
[----:B------:R-:W-:Y:S01]  /*18e0*/  VOTEU.ANY UP1, P1 ;  /* 0x0000000000ff7886 */ /* 0x000fe20000820100 */
[----:B------:R-:W-:Y:S02]  /*18f0*/  ULEA UR28, UR19, UR14, 0xe ;  /* 0x0000000e131c7291 */ /* 0x000fe4000f8e70ff */
[----:B------:R-:W-:-:S02]  /*1900*/  ULEA UR30, UR19, UR15, 0x6 ;  /* 0x0000000f131e7291 */ /* 0x000fc4000f8e30ff */
[----:B------:R-:W-:Y:S02]  /*1910*/  @UP1 UIADD3 UR9, UPT, UPT, UR14, 0x14000, URZ ;  /* 0x000140000e091890 */ /* 0x000fe4000fffe0ff */
[----:B------:R2:W-:Y:S01]  /*1920*/  @!P3 SYNCS.ARRIVE.TRANS64 RZ, [UR14+0x14000], R2 ;  /* 0x01400002ffffb9a7 */ /* 0x0005e2000800000e */
[----:B------:R-:W-:Y:S01]  /*1930*/  VOTEU.ANY UP1, P1 ;  /* 0x0000000000ff7886 */ /* 0x000fe20000820100 */
[----:B------:R-:W-:Y:S01]  /*1940*/  BAR.SYNC.DEFER_BLOCKING 0x0 ;  /* 0x0000000000007b1d */ /* 0x000fe20000010000 */
[----:B------:R-:W-:Y:S02]  /*1950*/  USHF.R.U32.HI UR4, URZ, 0x4, UR4 ;  /* 0x00000004ff047899 */ /* 0x000fe40008011604 */
[----:B------:R-:W-:Y:S02]  /*1960*/  USGXT.U32 UR26, UR26, 0xe ;  /* 0x0000000e1a1a789a */ /* 0x000fe40008000000 */
[----:B------:R-:W-:Y:S01]  /*1970*/  USGXT.U32 UR22, UR4, 0xe ;  /* 0x0000000e0416789a */ /* 0x000fe20008000000 */
[----:B------:R-:W-:Y:S01]  /*1980*/  VOTEU.ANY UP0, P0 ;  /* 0x0000000000ff7886 */ /* 0x000fe20000000100 */
[----:B------:R-:W-:Y:S01]  /*1990*/  VOTEU.ANY UP2, P0 ;  /* 0x0000000000ff7886 */ /* 0x000fe20000040100 */
[----:B------:R-:W-:Y:S01]  /*19a0*/  UMOV UR4, URZ ;  /* 0x000000ff00047c82 */ /* 0x000fe20008000000 */
[----:B------:R-:W-:Y:S01]  /*19b0*/  UMOV UR23, 0x40004040 ;  /* 0x4000404000177882 */ /* 0x000fe20000000000 */
[----:B------:R-:W-:Y:S01]  /*19c0*/  UMOV UR27, 0x40004040 ;  /* 0x40004040001b7882 */ /* 0x000fe20000000000 */
[----:B------:R-:W-:Y:S01]  /*19d0*/  @UP0 UIADD3 UR29, UPT, UPT, UR14, 0x14000, URZ ;  /* 0x000140000e1d0890 */ /* 0x000fe2000fffe0ff */
[----:B------:R-:W-:Y:S01]  /*19e0*/  @UP0 UMOV UR31, URZ ;  /* 0x000000ff001f0c82 */ /* 0x000fe20008000000 */
[----:B------:R-:W-:-:S02]  /*19f0*/  UIADD3 UR20, UP0, UPT, UR26, 0x4000080, URZ ;  /* 0x040000801a147890 */ /* 0x000fc4000ff1e0ff */
[----:B------:R-:W-:Y:S02]  /*1a00*/  ULOP3.LUT UR26, UR26, 0x4000000, URZ, 0xfc, !UPT ;  /* 0x040000001a1a7892 */ /* 0x000fe4000f8efcff */
[----:B------:R-:W-:Y:S02]  /*1a10*/  UIADD3.X UR21, UPT, UPT, UR4, 0x40004040, URZ, UP0, !UPT ;  /* 0x4000404004157890 */ /* 0x000fe400087fe4ff */
[----:B------:R-:W-:Y:S02]  /*1a20*/  UIADD3 UR24, UP0, UPT, UR22, 0x2, URZ ;  /* 0x0000000216187890 */ /* 0x000fe4000ff1e0ff */
[----:B------:R-:W-:Y:S01]  /*1a30*/  UIADD3.64 UR34, UPT, UPT, UR20, 0x80, URZ ;  /* 0x0000008014227897 */ /* 0x000fe2000fffe0ff */
[----:B------:R2:W-:Y:S01]  /*1a40*/  @UP1 UTMALDG.2D [UR8], [UR6] ;  /* 0x00000008060015b4 */ /* 0x0005e20008008000 */
[----:B------:R-:W-:Y:S02]  /*1a50*/  UIADD3.X UR25, UPT, UPT, UR4, 0x40004040, URZ, UP0, !UPT ;  /* 0x4000404004197890 */ /* 0x000fe400087fe4ff */
[----:B------:R-:W-:-:S02]  /*1a60*/  UIADD3.64 UR36, UPT, UPT, UR20, 0x100, URZ ;  /* 0x0000010014247897 */ /* 0x000fc4000fffe0ff */
[----:B------:R-:W-:Y:S02]  /*1a70*/  UIADD3.64 UR38, UPT, UPT, UR20, 0x180, URZ ;  /* 0x0000018014267897 */ /* 0x000fe4000fffe0ff */
[----:B------:R-:W-:Y:S01]  /*1a80*/  UIADD3.64 UR40, UPT, UPT, UR20, 0x200, URZ ;  /* 0x0000020014287897 */ /* 0x000fe2000fffe0ff */
[----:B------:R3:W-:Y:S06]  /*1a90*/  MEMBAR.ALL.CTA ;  /* 0x0000000000007992 */ /* 0x0007ec0000008000 */
[----:B---3--:R-:W3:Y:S01]  /*1aa0*/  FENCE.VIEW.ASYNC.S ;  /* 0x00000000000073c6 */ /* 0x008ee20000000000 */
[----:B------:R-:W-:-:S02]  /*1ab0*/  UIADD3.64 UR42, UPT, UPT, UR20, 0x280, URZ ;  /* 0x00000280142a7897 */ /* 0x000fc4000fffe0ff */
[----:B------:R-:W-:Y:S02]  /*1ac0*/  UIADD3.64 UR44, UPT, UPT, UR20, 0x300, URZ ;  /* 0x00000300142c7897 */ /* 0x000fe4000fffe0ff */
[----:B------:R-:W-:Y:S02]  /*1ad0*/  UIADD3.64 UR46, UPT, UPT, UR24, 0x2, URZ ;  /* 0x00000002182e7897 */ /* 0x000fe4000fffe0ff */
[----:B------:R-:W-:Y:S02]  /*1ae0*/  UIADD3.64 UR48, UPT, UPT, UR24, 0x4, URZ ;  /* 0x0000000418307897 */ /* 0x000fe4000fffe0ff */
[----:B------:R-:W-:Y:S02]  /*1af0*/  UIADD3.64 UR50, UPT, UPT, UR24, 0x1fe, URZ ;  /* 0x000001fe18327897 */ /* 0x000fe4000fffe0ff */
[----:B------:R-:W-:Y:S02]  /*1b00*/  UIADD3.64 UR52, UPT, UPT, UR24, 0x200, URZ ;  /* 0x0000020018347897 */ /* 0x000fe4000fffe0ff */
[----:B------:R-:W-:-:S02]  /*1b10*/  UIADD3.64 UR54, UPT, UPT, UR24, 0x202, URZ ;  /* 0x0000020218367897 */ /* 0x000fc4000fffe0ff */
[----:B------:R-:W-:Y:S02]  /*1b20*/  UIADD3.64 UR56, UPT, UPT, UR24, 0x204, URZ ;  /* 0x0000020418387897 */ /* 0x000fe4000fffe0ff */
[----:B------:R-:W-:Y:S01]  /*1b30*/  UISETP.NE.U32.AND UP0, UPT, UR18, URZ, UPT ;  /* 0x000000ff1200728c */ /* 0x000fe2000bf05070 */
[----:B---3--:R-:W-:Y:S06]  /*1b40*/  BAR.SYNC.DEFER_BLOCKING 0x0 ;  /* 0x0000000000007b1d */ /* 0x008fec0000010000 */
[----:B------:R2:W-:Y:S02]  /*1b50*/  @UP2 UTMALDG.2D [UR28], [UR12] ;  /* 0x0000001c0c0025b4 */ /* 0x0005e40008008000 */
[----:B------:R-:W-:Y:S06]  /*1b60*/  BAR.SYNC.DEFER_BLOCKING 0x0 ;  /* 0x0000000000007b1d */ /* 0x000fec0000010000 */
[----:B------:R-:W3:Y:S02]  /*1b70*/  SYNCS.PHASECHK.TRANS64.TRYWAIT P0, [UR14+0x14000], RZ ;  /* 0x014000ffff0075a7 */ /* 0x000ee4000800110e */
[----:B--23--:R-:W-:Y:S05]  /*1b80*/  @!P0 BRA `(.L_x_54) ;  /* 0x0000000c00c08947 */ /* 0x00cfea0003800000 */
.L_x_66:
[----:B------:R-:W-:Y:S05]  /*1b90*/  BRA.U UP0, `(.L_x_55) ;  /* 0x0000000100647547 */ /* 0x000fea000b800000 */
[----:B------:R-:W-:Y:S01]  /*1ba0*/  UMOV UR4, 0x0 ;  /* 0x0000000000047882 */ /* 0x000fe20000000000 */
[----:B------:R-:W-:Y:S01]  /*1bb0*/  UMOV UR5, 0x4410490 ;  /* 0x0441049000057882 */ /* 0x000fe20000000000 */
[----:B------:R-:W-:Y:S01]  /*1bc0*/  UMOV UR8, 0x0 ;  /* 0x0000000000087882 */ /* 0x000fe20000000000 */
[----:B------:R-:W-:Y:S01]  /*1bd0*/  UMOV UR9, 0x4410490 ;  /* 0x0441049000097882 */ /* 0x000fe20000000000 */
[----:B------:R-:W-:Y:S01]  /*1be0*/  UMOV UR28, 0x0 ;  /* 0x00000000001c7882 */ /* 0x000fe20000000000 */
[----:B------:R-:W-:Y:S01]  /*1bf0*/  UMOV UR29, 0x4410490 ;  /* 0x04410490001d7882 */ /* 0x000fe20000000000 */
[----:B------:R2:W-:Y:S01]  /*1c00*/  UTCHMMA gdesc[UR22], gdesc[UR26], tmem[UR32], tmem[UR4], idesc[UR5], !UPT ;  /* 0x00ff041a160075ea */ /* 0x0005e2000f800020 */
[----:B------:R-:W-:Y:S01]  /*1c10*/  UMOV UR30, 0x0 ;  /* 0x00000000001e7882 */ /* 0x000fe20000000000 */
[----:B------:R-:W-:Y:S01]  /*1c20*/  UMOV UR31, 0x4410490 ;  /* 0x04410490001f7882 */ /* 0x000fe20000000000 */
[----:B------:R2:W-:Y:S01]  /*1c30*/  UTCHMMA gdesc[UR24], gdesc[UR20], tmem[UR32], tmem[UR8], idesc[UR9], UPT ;  /* 0x00ff0814180075ea */ /* 0x0005e2000b800020 */
        /* <DEDUP_REMOVED lines=12> */
[----:B------:R2:W-:Y:S01]  /*1d00*/  UTCHMMA gdesc[UR54], gdesc[UR42], tmem[UR32], tmem[UR62], idesc[UR63], UPT ;  /* 0x00ff3e2a360075ea */ /* 0x0005e2000b800020 */
[----:B------:R2:W-:Y:S01]  /*1d10*/  UTCHMMA gdesc[UR56], gdesc[UR44], tmem[UR32], tmem[UR64], idesc[UR65], UPT ;  /* 0x00ff402c380075ea */ /* 0x0005e2000b800020 */
[----:B------:R-:W-:Y:S01]  /*1d20*/  NOP ;  /* 0x0000000000007918 */ /* 0x000fe20000000000 */
.L_x_55:
[----:B------:R-:W-:Y:S01]  /*1d30*/  ELECT P0, URZ, PT ;  /* 0x0000000000ff782f */ /* 0x000fe20003800000 */
[----:B--2---:R-:W-:-:S03]  /*1d40*/  UIADD3 UR4, UPT, UPT, UR14, 0x14010, URZ ;  /* 0x000140100e047890 */ /* 0x004fc6000fffe0ff */
[----:B------:R-:W-:Y:S01]  /*1d50*/  ISETP.LT.U32.AND P0, PT, R68, 0x20, P0 ;  /* 0x000000204400780c */ /* 0x000fe20000701070 */
[----:B------:R-:W-:-:S12]  /*1d60*/  UMOV UR5, URZ ;  /* 0x000000ff00057c82 */ /* 0x000fd80008000000 */
[----:B------:R-:W-:Y:S01]  /*1d70*/  VOTEU.ANY UP0, P0 ;  /* 0x0000000000ff7886 */ /* 0x000fe20000000100 */
[----:B------:R-:W-:Y:S01]  /*1d80*/  VOTEU.ANY UP1, P0 ;  /* 0x0000000000ff7886 */ /* 0x000fe20000020100 */
[----:B------:R-:W-:-:S03]  /*1d90*/  ISETP.GE.U32.AND P0, PT, R10, 0x81, PT ;  /* 0x000000810a00780c */ /* 0x000fc60003f06070 */
[----:B------:R-:W-:Y:S02]  /*1da0*/  @UP0 UMOV UR8, UR4 ;  /* 0x0000000400080c82 */ /* 0x000fe40008000000 */
[----:B------:R2:W-:Y:S01]  /*1db0*/  @UP1 UTCBAR [UR8], URZ ;  /* 0x000000ff080013e9 */ /* 0x0005e200080000ff */
[----:B------:R-:W-:Y:S06]  /*1dc0*/  BAR.SYNC.DEFER_BLOCKING 0x0 ;  /* 0x0000000000007b1d */ /* 0x000fec0000010000 */
[----:B------:R-:W3:Y:S02]  /*1dd0*/  SYNCS.PHASECHK.TRANS64.TRYWAIT P1, [UR14+0x14010], RZ ;  /* 0x014010ffff0075a7 */ /* 0x000ee4000802110e */
[----:B--23--:R-:W-:Y:S05]  /*1de0*/  @!P1 BRA `(.L_x_56) ;  /* 0x0000000c00349947 */ /* 0x00cfea0003800000 */
.L_x_67:
[----:B------:R-:W-:Y:S05]  /*1df0*/  @!P0 BRA `(.L_x_53) ;  /* 0x0000000400248947 */ /* 0x000fea0003800000 */
[----:B------:R-:W-:Y:S01]  /*1e00*/  IMAD.MOV.U32 R2, RZ, RZ, 0x1 ;  /* 0x00000001ff027424 */ /* 0x000fe200078e00ff */
[----:B------:R-:W2:Y:S01]  /*1e10*/  LDCU UR33, c[0x0][0x3a0] ;  /* 0x00007400ff2177ac */ /* 0x000ea20008000800 */
[----:B------:R-:W-:-:S05]  /*1e20*/  UMOV UR31, 0x80 ;  /* 0x00000080001f7882 */ /* 0x000fca0000000000 */
.L_x_60:
[----:B------:R-:W-:Y:S01]  /*1e30*/  BAR.SYNC.DEFER_BLOCKING 0x0 ;  /* 0x0000000000007b1d */ /* 0x000fe20000010000 */
[----:B------:R-:W-:Y:S01]  /*1e40*/  ELECT P1, URZ, PT ;  /* 0x0000000000ff782f */ /* 0x000fe20003820000 */
[----:B------:R-:W-:Y:S01]  /*1e50*/  @!P3 IMAD.MOV.U32 R3, RZ, RZ, 0x14000 ;  /* 0x00014000ff03b424 */ /* 0x000fe200078e00ff */
[----:B------:R-:W-:Y:S02]  /*1e60*/  ULOP3.LUT UR10, UR18, 0x1, URZ, 0xc0, !UPT ;  /* 0x00000001120a7892 */ /* 0x000fe4000f8ec0ff */
[C---:B------:R-:W-:Y:S02]  /*1e70*/  ISETP.LT.U32.AND P1, PT, R68.reuse, 0x40, P1 ;  /* 0x000000404400780c */ /* 0x040fe40000f21070 */
[----:B------:R-:W-:Y:S01]  /*1e80*/  ELECT P0, URZ, PT ;  /* 0x0000000000ff782f */ /* 0x000fe20003800000 */
[----:B------:R-:W-:Y:S02]  /*1e90*/  ULEA UR8, UR10, UR14, 0xd ;  /* 0x0000000e0a087291 */ /* 0x000fe4000f8e68ff */
[----:B------:R-:W-:Y:S01]  /*1ea0*/  ULEA UR10, UR10, UR31, 0x6 ;  /* 0x0000001f0a0a7291 */ /* 0x000fe2000f8e30ff */
[----:B------:R-:W-:Y:S01]  /*1eb0*/  ISETP.LT.U32.AND P0, PT, R68, 0x80, P0 ;  /* 0x000000804400780c */ /* 0x000fe20000701070 */
[----:B------:R-:W-:-:S04]  /*1ec0*/  ULOP3.LUT UR19, UR18, 0x3, URZ, 0xc0, !UPT ;  /* 0x0000000312137892 */ /* 0x000fc8000f8ec0ff */
[----:B------:R-:W-:Y:S02]  /*1ed0*/  ULEA UR28, UR19, UR14, 0xe ;  /* 0x0000000e131c7291 */ /* 0x000fe4000f8e70ff */
[----:B------:R-:W-:Y:S01]  /*1ee0*/  VOTEU.ANY UP0, P1 ;  /* 0x0000000000ff7886 */ /* 0x000fe20000800100 */
[----:B------:R-:W-:-:S04]  /*1ef0*/  ULEA UR30, UR19, UR15, 0x6 ;  /* 0x0000000f131e7291 */ /* 0x000fc8000f8e30ff */
[----:B------:R-:W-:Y:S01]  /*1f00*/  @UP0 UIADD3 UR8, UPT, UPT, UR8, 0x10000, URZ ;  /* 0x0001000008080890 */ /* 0x000fe2000fffe0ff */
[----:B------:R3:W-:Y:S01]  /*1f10*/  @!P3 SYNCS.ARRIVE.TRANS64 RZ, [UR14+0x14000], R3 ;  /* 0x01400003ffffb9a7 */ /* 0x0007e2000800000e */
[----:B------:R-:W-:Y:S01]  /*1f20*/  @UP0 UIADD3 UR9, UPT, UPT, UR14, 0x14000, URZ ;  /* 0x000140000e090890 */ /* 0x000fe2000fffe0ff */
[----:B------:R-:W-:Y:S01]  /*1f30*/  VOTEU.ANY UP0, P1 ;  /* 0x0000000000ff7886 */ /* 0x000fe20000800100 */
[----:B------:R-:W-:Y:S01]  /*1f40*/  BAR.SYNC.DEFER_BLOCKING 0x0 ;  /* 0x0000000000007b1d */ /* 0x000fe20000010000 */
[----:B---3--:R-:W-:-:S05]  /*1f50*/  IMAD.U32 R3, R2, -0x80000000, RZ ;  /* 0x8000000002037824 */ /* 0x008fca00078e00ff */
[----:B------:R-:W-:-:S05]  /*1f60*/  VOTEU.ANY UP1, P0 ;  /* 0x0000000000ff7886 */ /* 0x000fca0000020100 */
[----:B------:R-:W-:Y:S01]  /*1f70*/  @UP1 UIADD3 UR29, UPT, UPT, UR14, 0x14000, URZ ;  /* 0x000140000e1d1890 */ /* 0x000fe2000fffe0ff */
[----:B------:R-:W-:Y:S01]  /*1f80*/  VOTEU.ANY UP1, P0 ;  /* 0x0000000000ff7886 */ /* 0x000fe20000020100 */
[----:B------:R3:W-:Y:S01]  /*1f90*/  @UP0 UTMALDG.2D [UR8], [UR6] ;  /* 0x00000008060005b4 */ /* 0x0007e20008008000 */
[----:B------:R-:W-:Y:S01]  /*1fa0*/  UISETP.NE.U32.AND UP0, UPT, UR18, URZ, UPT ;  /* 0x000000ff1200728c */ /* 0x000fe2000bf05070 */
[----:B------:R5:W-:Y:S06]  /*1fb0*/  MEMBAR.ALL.CTA ;  /* 0x0000000000007992 */ /* 0x000bec0000008000 */
[----:B-----5:R-:W5:Y:S02]  /*1fc0*/  FENCE.VIEW.ASYNC.S ;  /* 0x00000000000073c6 */ /* 0x020f640000000000 */
[----:B-----5:R-:W-:Y:S06]  /*1fd0*/  BAR.SYNC.DEFER_BLOCKING 0x0 ;  /* 0x0000000000007b1d */ /* 0x020fec0000010000 */
[----:B------:R3:W-:Y:S02]  /*1fe0*/  @UP1 UTMALDG.2D [UR28], [UR12] ;  /* 0x0000001c0c0015b4 */ /* 0x0007e40008008000 */
[----:B------:R-:W-:Y:S06]  /*1ff0*/  BAR.SYNC.DEFER_BLOCKING 0x0 ;  /* 0x0000000000007b1d */ /* 0x000fec0000010000 */
[----:B------:R-:W5:Y:S02]  /*2000*/  SYNCS.PHASECHK.TRANS64.TRYWAIT P0, [UR14+0x14000], R3 ;  /* 0x01400003ff0075a7 */ /* 0x000f64000800110e */
[----:B---3-5:R-:W-:Y:S05]  /*2010*/  @!P0 BRA `(.L_x_57) ;  /* 0x0000000800b48947 */ /* 0x028fea0003800000 */
.L_x_68:
[----:B------:R-:W-:Y:S05]  /*2020*/  BRA.U UP0, `(.L_x_58) ;  /* 0x0000000100647547 */ /* 0x000fea000b800000 */
[----:B------:R-:W-:Y:S01]  /*2030*/  UMOV UR8, 0x0 ;  /* 0x0000000000087882 */ /* 0x000fe20000000000 */
[----:B------:R-:W-:Y:S01]  /*2040*/  UMOV UR9, 0x4410490 ;  /* 0x0441049000097882 */ /* 0x000fe20000000000 */
[----:B------:R-:W-:Y:S01]  /*2050*/  UMOV UR28, 0x0 ;  /* 0x00000000001c7882 */ /* 0x000fe20000000000 */
[----:B------:R-:W-:Y:S01]  /*2060*/  UMOV UR29, 0x4410490 ;  /* 0x04410490001d7882 */ /* 0x000fe20000000000 */
        /* <DEDUP_REMOVED lines=21> */
.L_x_58:
[----:B------:R-:W-:-:S04]  /*21c0*/  ELECT P0, URZ, PT ;  /* 0x0000000000ff782f */ /* 0x000fc80003800000 */
[----:B------:R-:W-:-:S13]  /*21d0*/  ISETP.LT.U32.AND P0, PT, R68, 0x20, P0 ;  /* 0x000000204400780c */ /* 0x000fda0000701070 */
[----:B------:R-:W-:Y:S01]  /*21e0*/  VOTEU.ANY UP0, P0 ;  /* 0x0000000000ff7886 */ /* 0x000fe20000000100 */
[----:B------:R-:W-:-:S04]  /*21f0*/  VOTEU.ANY UP1, P0 ;  /* 0x0000000000ff7886 */ /* 0x000fc80000020100 */
[----:B---3--:R-:W-:Y:S02]  /*2200*/  @UP0 UMOV UR8, UR4 ;  /* 0x0000000400080c82 */ /* 0x008fe40008000000 */
[----:B------:R3:W-:Y:S01]  /*2210*/  @UP1 UTCBAR [UR8], URZ ;  /* 0x000000ff080013e9 */ /* 0x0007e200080000ff */
[----:B------:R-:W-:Y:S06]  /*2220*/  BAR.SYNC.DEFER_BLOCKING 0x0 ;  /* 0x0000000000007b1d */ /* 0x000fec0000010000 */
[----:B------:R-:W5:Y:S02]  /*2230*/  SYNCS.PHASECHK.TRANS64.TRYWAIT P0, [UR14+0x14010], R3 ;  /* 0x01401003ff0075a7 */ /* 0x000f64000800110e */
[----:B---3-5:R-:W-:Y:S05]  /*2240*/  @!P0 BRA `(.L_x_59) ;  /* 0x0000000800348947 */ /* 0x028fea0003800000 */
.L_x_69:
[----:B------:R-:W-:Y:S01]  /*2250*/  UIADD3 UR31, UPT, UPT, UR31, 0x80, URZ ;  /* 0x000000801f1f7890 */ /* 0x000fe2000fffe0ff */
[----:B------:R-:W-:-:S03]  /*2260*/  LOP3.LUT R2, R2, 0x1, RZ, 0x3c, !PT ;  /* 0x0000000102027812 */ /* 0x000fc600078e3cff */
[----:B--2---:R-:W-:-:S09]  /*2270*/  UISETP.GE.AND UP0, UPT, UR31, UR33, UPT ;  /* 0x000000211f00728c */ /* 0x004fd2000bf06270 */
[----:B------:R-:W-:Y:S05]  /*2280*/  BRA.U !UP0, `(.L_x_60) ;  /* 0xfffffff908e87547 */ /* 0x000fea000b83ffff */
.L_x_53:
[----:B---3-5:R-:W-:Y:S06]  /*2290*/  BAR.SYNC.DEFER_BLOCKING 0x0 ;  /* 0x0000000000007b1d */ /* 0x028fec0000010000 */
[----:B------:R-:W-:Y:S04]  /*22a0*/  BSSY.RECONVERGENT B4, `(.L_x_61) ;  /* 0x0000004000047945 */ /* 0x000fe80003800200 */
[----:B------:R-:W-:Y:S05]  /*22b0*/  @P3 BRA `(.L_x_62) ;  /* 0x0000000000083947 */ /* 0x000fea0003800000 */
[----:B------:R-:W3:Y:S02]  /*22c0*/  SYNCS.CCTL.IV [UR14+0x14000] ;  /* 0x01400000ff0079b1 */ /* 0x000ee4000800000e */
[----:B---3--:R-:W3:Y:S02]  /*22d0*/  SYNCS.CCTL.IV [UR14+0x14010] ;  /* 0x01401000ff0079b1 */ /* 0x008ee4000800000e */
.L_x_62:
[----:B--2---:R-:W-:Y:S05]  /*22e0*/  BSYNC.RECONVERGENT B4 ;  /* 0x0000000000047941 */ /* 0x004fea0003800200 */
.L_x_61:
[----:B------:R-:W-:Y:S01]  /*22f0*/  ULOP3.LUT UR5, UR18, 0x3, URZ, 0xc0, !UPT ;  /* 0x0000000312057892 */ /* 0x000fe2000f8ec0ff */
[C---:B------:R-:W-:Y:S01]  /*2300*/  IMAD.SHL.U32 R4, R0.reuse, 0x80, RZ ;  /* 0x0000008000047824 */ /* 0x040fe200078e00ff */
[----:B------:R-:W-:Y:S01]  /*2310*/  USHF.L.U32 UR18, UR18, 0x5, URZ ;  /* 0x0000000512127899 */ /* 0x000fe200080006ff */
[C---:B------:R-:W-:Y:S01]  /*2320*/  IMAD.SHL.U32 R2, R0.reuse, 0x40, RZ ;  /* 0x0000004000027824 */ /* 0x040fe200078e00ff */
[----:B------:R-:W-:Y:S01]  /*2330*/  ULEA UR4, UR5, UR32, 0x15 ;  /* 0x0000002005047291 */ /* 0x000fe2000f8ea8ff */
[C---:B------:R-:W-:Y:S01]  /*2340*/  IMAD.SHL.U32 R3, R0.reuse, 0x10, RZ ;  /* 0x0000001000037824 */ /* 0x040fe200078e00ff */
[----:B------:R-:W-:Y:S01]  /*2350*/  ULOP3.LUT UR18, UR18, 0x80, URZ, 0xc0, !UPT ;  /* 0x0000008012127892 */ /* 0x000fe2000f8ec0ff */
[----:B------:R-:W-:Y:S01]  /*2360*/  IMAD.SHL.U32 R0, R0, 0x200, RZ ;  /* 0x0000020000007824 */ /* 0x000fe200078e00ff */
[----:B------:R-:W-:Y:S02]  /*2370*/  LOP3.LUT R5, R4, 0x4780, RZ, 0xc0, !PT ;  /* 0x0000478004057812 */ /* 0x000fe400078ec0ff */
[----:B------:R-:W-:-:S02]  /*2380*/  ELECT P0, URZ, PT ;  /* 0x0000000000ff782f */ /* 0x000fc40003800000 */
[----:B------:R-:W-:Y:S01]  /*2390*/  LOP3.LUT R2, R2, 0x1800, RZ, 0xc0, !PT ;  /* 0x0000180002027812 */ /* 0x000fe200078ec0ff */
[----:B------:R-:W-:Y:S01]  /*23a0*/  UIADD3 UR4, UPT, UPT, UR4, UR18, URZ ;  /* 0x0000001204047290 */ /* 0x000fe2000fffe0ff */
[----:B------:R-:W-:Y:S01]  /*23b0*/  LOP3.LUT R5, R5, 0x2000, R0, 0xf8, !PT ;  /* 0x0000200005057812 */ /* 0x000fe200078ef800 */
[----:B------:R-:W-:Y:S01]  /*23c0*/  UMOV UR6, UR11 ;  /* 0x0000000b00067c82 */ /* 0x000fe20008000000 */
[----:B------:R-:W-:Y:S02]  /*23d0*/  LOP3.LUT R2, R2, 0x70, R3, 0xf8, !PT ;  /* 0x0000007002027812 */ /* 0x000fe400078ef803 */
[----:B------:R-:W-:Y:S02]  /*23e0*/  ISETP.LT.U32.AND P0, PT, R68, 0x80, P0 ;  /* 0x000000804400780c */ /* 0x000fe40000701070 */
[----:B------:R-:W-:Y:S02]  /*23f0*/  LOP3.LUT R2, R5, R2, RZ, 0xfc, !PT ;  /* 0x0000000205027212 */ /* 0x000fe400078efcff */
[----:B----4-:R-:W-:Y:S01]  /*2400*/  LDTM.16dp32bit_t0_t15.x64 R4, tmem[UR4] ;  /* 0x00000004000479ee */ /* 0x010fe20008b00000 */
[----:B------:R-:W2:Y:S01]  /*2410*/  LDTM.16dp32bit_t16_t31.x64 R4, tmem[UR4+0x40] ;  /* 0x00004004000479ee */ /* 0x000ea20008b20000 */
[----:B------:R-:W-:Y:S01]  /*2420*/  NOP ;  /* 0x0000000000007918 */ /* 0x000fe20000000000 */
[C---:B------:R-:W-:Y:S01]  /*2430*/  LOP3.LUT R0, R2.reuse, 0x10, RZ, 0x3c, !PT ;  /* 0x0000001002007812 */ /* 0x040fe200078e3cff */
[----:B------:R-:W-:Y:S01]  /*2440*/  ULEA UR4, UR5, UR14, 0xd ;  /* 0x0000000e05047291 */ /* 0x000fe2000f8e68ff */
[----:B------:R-:W-:Y:S01]  /*2450*/  LOP3.LUT R3, R2, 0x20, RZ, 0x3c, !PT ;  /* 0x0000002002037812 */ /* 0x000fe200078e3cff */
[----:B------:R-:W-:-:S03]  /*2460*/  ULEA UR5, UR5, UR15, 0x6 ;  /* 0x0000000f05057291 */ /* 0x000fc6000f8e30ff */
[----:B--2---:R-:W-:Y:S01]  /*2470*/  VOTEU.ANY UP1, P0 ;  /* 0x0000000000ff7886 */ /* 0x004fe20000020100 */
[----:B------:R-:W-:Y:S01]  /*2480*/  VOTEU.ANY UP0, P0 ;  /* 0x0000000000ff7886 */ /* 0x000fe20000000100 */
[----:B------:R-:W-:Y:S02]  /*2490*/  F2FP.BF16.F32.PACK_AB R4, R5, R4 ;  /* 0x000000040504723e */ /* 0x000fe400000010ff */
[----:B------:R-:W-:Y:S02]  /*24a0*/  F2FP.BF16.F32.PACK_AB R5, R7, R6 ;  /* 0x000000060705723e */ /* 0x000fe400000010ff */
[----:B------:R-:W-:Y:S02]  /*24b0*/  F2FP.BF16.F32.PACK_AB R12, R13, R12 ;  /* 0x0000000c0d0c723e */ /* 0x000fe400000010ff */
[----:B------:R-:W-:Y:S02]  /*24c0*/  F2FP.BF16.F32.PACK_AB R6, R9, R8 ;  /* 0x000000080906723e */ /* 0x000fe400000010ff */
[----:B------:R-:W-:-:S02]  /*24d0*/  F2FP.BF16.F32.PACK_AB R7, R11, R10 ;  /* 0x0000000a0b07723e */ /* 0x000fc400000010ff */
[----:B------:R-:W-:Y:S02]  /*24e0*/  F2FP.BF16.F32.PACK_AB R13, R15, R14 ;  /* 0x0000000e0f0d723e */ /* 0x000fe400000010ff */
[----:B------:R-:W-:Y:S01]  /*24f0*/  F2FP.BF16.F32.PACK_AB R20, R21, R20 ;  /* 0x000000141514723e */ /* 0x000fe200000010ff */
[----:B---3--:R2:W-:Y:S01]  /*2500*/  STS.128 [R2+UR14], R4 ;  /* 0x0000000402007988 */ /* 0x0085e20008000c0e */
[----:B------:R-:W-:Y:S02]  /*2510*/  F2FP.BF16.F32.PACK_AB R14, R17, R16 ;  /* 0x00000010110e723e */ /* 0x000fe400000010ff */
[----:B------:R-:W-:Y:S02]  /*2520*/  F2FP.BF16.F32.PACK_AB R15, R19, R18 ;  /* 0x00000012130f723e */ /* 0x000fe400000010ff */
[----:B------:R-:W-:Y:S02]  /*2530*/  F2FP.BF16.F32.PACK_AB R21, R23, R22 ;  /* 0x000000161715723e */ /* 0x000fe400000010ff */
[----:B------:R-:W-:Y:S01]  /*2540*/  F2FP.BF16.F32.PACK_AB R28, R29, R28 ;  /* 0x0000001c1d1c723e */ /* 0x000fe200000010ff */
[----:B------:R2:W-:Y:S01]  /*2550*/  STS.128 [R0+UR14], R12 ;  /* 0x0000000c00007988 */ /* 0x0005e20008000c0e */
[----:B------:R-:W-:-:S02]  /*2560*/  F2FP.BF16.F32.PACK_AB R22, R25, R24 ;  /* 0x000000181916723e */ /* 0x000fc400000010ff */
[----:B------:R-:W-:Y:S02]  /*2570*/  F2FP.BF16.F32.PACK_AB R23, R27, R26 ;  /* 0x0000001a1b17723e */ /* 0x000fe400000010ff */
[----:B------:R-:W-:Y:S02]  /*2580*/  F2FP.BF16.F32.PACK_AB R29, R31, R30 ;  /* 0x0000001e1f1d723e */ /* 0x000fe400000010ff */
[----:B------:R-:W-:Y:S01]  /*2590*/  F2FP.BF16.F32.PACK_AB R36, R37, R36 ;  /* 0x000000242524723e */ /* 0x000fe200000010ff */
[----:B------:R2:W-:Y:S01]  /*25a0*/  STS.128 [R3+UR14], R20 ;  /* 0x0000001403007988 */ /* 0x0005e20008000c0e */
[----:B------:R-:W-:Y:S02]  /*25b0*/  F2FP.BF16.F32.PACK_AB R30, R33, R32 ;  /* 0x00000020211e723e */ /* 0x000fe400000010ff */
[----:B------:R-:W-:Y:S02]  /*25c0*/  F2FP.BF16.F32.PACK_AB R31, R35, R34 ;  /* 0x00000022231f723e */ /* 0x000fe400000010ff */
[----:B------:R-:W-:-:S02]  /*25d0*/  F2FP.BF16.F32.PACK_AB R37, R39, R38 ;  /* 0x000000262725723e */ /* 0x000fc400000010ff */
[----:B------:R-:W-:Y:S02]  /*25e0*/  F2FP.BF16.F32.PACK_AB R44, R45, R44 ;  /* 0x0000002c2d2c723e */ /* 0x000fe400000010ff */
[----:B------:R-:W-:Y:S02]  /*25f0*/  LOP3.LUT R8, R2, 0x30, RZ, 0x3c, !PT ;  /* 0x0000003002087812 */ /* 0x000fe400078e3cff */
[----:B------:R-:W-:Y:S02]  /*2600*/  F2FP.BF16.F32.PACK_AB R38, R41, R40 ;  /* 0x000000282926723e */ /* 0x000fe400000010ff */
[----:B------:R-:W-:Y:S01]  /*2610*/  F2FP.BF16.F32.PACK_AB R39, R43, R42 ;  /* 0x0000002a2b27723e */ /* 0x000fe200000010ff */
[----:B------:R2:W-:Y:S01]  /*2620*/  STS.128 [R8+UR14], R28 ;  /* 0x0000001c08007988 */ /* 0x0005e20008000c0e */
[----:B------:R-:W-:Y:S02]  /*2630*/  F2FP.BF16.F32.PACK_AB R45, R47, R46 ;  /* 0x0000002e2f2d723e */ /* 0x000fe400000010ff */
[----:B------:R-:W-:-:S02]  /*2640*/  F2FP.BF16.F32.PACK_AB R52, R53, R52 ;  /* 0x000000343534723e */ /* 0x000fc400000010ff */
[C---:B------:R-:W-:Y:S02]  /*2650*/  LOP3.LUT R9, R2.reuse, 0x40, RZ, 0x3c, !PT ;  /* 0x0000004002097812 */ /* 0x040fe400078e3cff */
[----:B------:R-:W-:Y:S02]  /*2660*/  F2FP.BF16.F32.PACK_AB R46, R49, R48 ;  /* 0x00000030312e723e */ /* 0x000fe400000010ff */
[----:B------:R-:W-:Y:S01]  /*2670*/  F2FP.BF16.F32.PACK_AB R47, R51, R50 ;  /* 0x00000032332f723e */ /* 0x000fe200000010ff */
[----:B------:R2:W-:Y:S01]  /*2680*/  STS.128 [R9+UR14], R36 ;  /* 0x0000002409007988 */ /* 0x0005e20008000c0e */
[----:B------:R-:W-:Y:S02]  /*2690*/  F2FP.BF16.F32.PACK_AB R53, R55, R54 ;  /* 0x000000363735723e */ /* 0x000fe400000010ff */
[----:B------:R-:W-:Y:S02]  /*26a0*/  F2FP.BF16.F32.PACK_AB R60, R61, R60 ;  /* 0x0000003c3d3c723e */ /* 0x000fe400000010ff */
[----:B------:R-:W-:-:S02]  /*26b0*/  LOP3.LUT R10, R2, 0x50, RZ, 0x3c, !PT ;  /* 0x00000050020a7812 */ /* 0x000fc400078e3cff */
[----:B------:R-:W-:Y:S02]  /*26c0*/  F2FP.BF16.F32.PACK_AB R54, R57, R56 ;  /* 0x000000383936723e */ /* 0x000fe400000010ff */
[----:B------:R-:W-:Y:S01]  /*26d0*/  F2FP.BF16.F32.PACK_AB R55, R59, R58 ;  /* 0x0000003a3b37723e */ /* 0x000fe200000010ff */
[----:B------:R2:W-:Y:S01]  /*26e0*/  STS.128 [R10+UR14], R44 ;  /* 0x0000002c0a007988 */ /* 0x0005e20008000c0e */
[----:B------:R-:W-:Y:S02]  /*26f0*/  F2FP.BF16.F32.PACK_AB R61, R63, R62 ;  /* 0x0000003e3f3d723e */ /* 0x000fe400000010ff */
[C---:B------:R-:W-:Y:S02]  /*2700*/  LOP3.LUT R11, R2.reuse, 0x60, RZ, 0x3c, !PT ;  /* 0x00000060020b7812 */ /* 0x040fe400078e3cff */
[----:B------:R-:W-:Y:S02]  /*2710*/  F2FP.BF16.F32.PACK_AB R62, R65, R64 ;  /* 0x00000040413e723e */ /* 0x000fe400000010ff */
[----:B------:R-:W-:Y:S01]  /*2720*/  F2FP.BF16.F32.PACK_AB R63, R67, R66 ;  /* 0x00000042433f723e */ /* 0x000fe200000010ff */
[----:B------:R2:W-:Y:S01]  /*2730*/  STS.128 [R11+UR14], R52 ;  /* 0x000000340b007988 */ /* 0x0005e20008000c0e */
[----:B------:R-:W-:-:S05]  /*2740*/  LOP3.LUT R16, R2, 0x70, RZ, 0x3c, !PT ;  /* 0x0000007002107812 */ /* 0x000fca00078e3cff */
[----:B------:R2:W-:Y:S01]  /*2750*/  STS.128 [R16+UR14], R60 ;  /* 0x0000003c10007988 */ /* 0x0005e20008000c0e */
[----:B------:R3:W-:Y:S06]  /*2760*/  MEMBAR.ALL.CTA ;  /* 0x0000000000007992 */ /* 0x0007ec0000008000 */
[----:B---3--:R-:W3:Y:S02]  /*2770*/  FENCE.VIEW.ASYNC.S ;  /* 0x00000000000073c6 */ /* 0x008ee40000000000 */
[----:B---3--:R-:W-:Y:S06]  /*2780*/  BAR.SYNC.DEFER_BLOCKING 0x0 ;  /* 0x0000000000007b1d */ /* 0x008fec0000010000 */
[----:B------:R2:W-:Y:S01]  /*2790*/  @UP1 UTMASTG.2D [UR4], [UR16] ;  /* 0x00000004100013b5 */ /* 0x0005e20008008000 */
[----:B------:R0:W-:Y:S01]  /*27a0*/  UTMACMDFLUSH ;  /* 0x00000000000079b7 */ /* 0x0001e20000000000 */
[----:B------:R-:W-:-:S04]  /*27b0*/  DEPBAR.LE SB0, 0x0 ;  /* 0x000080000000791a */ /* 0x000fc80000000000 */
[----:B------:R-:W-:Y:S08]  /*27c0*/  BAR.SYNC.DEFER_BLOCKING 0x0 ;  /* 0x0000000000007b1d */ /* 0x000ff00000010000 */
[----:B------:R-:W-:Y:S06]  /*27d0*/  BAR.SYNC.DEFER_BLOCKING 0x0 ;  /* 0x0000000000007b1d */ /* 0x000fec0000010000 */
[----:B--2---:R-:W-:Y:S05]  /*27e0*/  @P2 BRA `(.L_x_63) ;  /* 0x0000000000a02947 */ /* 0x004fea0003800000 */
[----:B------:R-:W2:Y:S01]  /*27f0*/  S2UR UR5, SR_CgaCtaId ;  /* 0x00000000000579c3 */ /* 0x000ea20000008800 */
[----:B------:R-:W-:Y:S01]  /*2800*/  NOP ;  /* 0x0000000000007918 */ /* 0x000fe20000000000 */
[----:B------:R-:W-:Y:S01]  /*2810*/  UMOV UR4, 0x50 ;  /* 0x0000005000047882 */ /* 0x000fe20000000000 */
[----:B------:R-:W-:Y:S02]  /*2820*/  IMAD.U32 R0, RZ, RZ, UR32 ;  /* 0x00000020ff007e24 */ /* 0x000fe4000f8e00ff */
[----:B------:R-:W-:Y:S02]  /*2830*/  IMAD.MOV.U32 R3, RZ, RZ, 0xff ;  /* 0x000000ffff037424 */ /* 0x000fe400078e00ff */
[----:B------:R-:W-:Y:S01]  /*2840*/  IMAD.MOV.U32 R7, RZ, RZ, 0x1 ;  /* 0x00000001ff077424 */ /* 0x000fe200078e00ff */
[----:B------:R-:W-:-:S04]  /*2850*/  LOP3.LUT R0, R0, 0xffff, RZ, 0xc0, !PT ;  /* 0x0000ffff00007812 */ /* 0x000fc800078ec0ff */
[----:B------:R-:W-:-:S05]  /*2860*/  SHF.R.U32.HI R0, RZ, 0x5, R0 ;  /* 0x00000005ff007819 */ /* 0x000fca0000011600 */
[----:B------:R-:W-:Y:S01]  /*2870*/  VIADD R2, R0, 0x10 ;  /* 0x0000001000027836 */ /* 0x000fe20000000000 */
[----:B------:R-:W-:Y:S01]  /*2880*/  SHF.L.U32 R0, R3, R0, RZ ;  /* 0x0000000003007219 */ /* 0x000fe200000006ff */
[----:B--2---:R-:W-:-:S03]  /*2890*/  ULEA UR6, UR5, UR4, 0x18 ;  /* 0x0000000405067291 */ /* 0x004fc6000f8ec0ff */
[----:B------:R-:W-:-:S04]  /*28a0*/  SHF.L.U32 R3, R7, R2, RZ ;  /* 0x0000000207037219 */ /* 0x000fc800000006ff */
[----:B------:R-:W-:Y:S02]  /*28b0*/  LOP3.LUT R0, R3, R0, RZ, 0xfc, !PT ;  /* 0x0000000003007212 */ /* 0x000fe400078efcff */
[----:B------:R-:W2:Y:S02]  /*28c0*/  LDS R5, [UR6] ;  /* 0x00000006ff057984 */ /* 0x000ea40008000800 */
[C---:B------:R-:W-:Y:S02]  /*28d0*/  LOP3.LUT R2, R0.reuse, 0xffff, RZ, 0xc0, !PT ;  /* 0x0000ffff00027812 */ /* 0x040fe400078ec0ff */
[----:B--2---:R-:W-:-:S04]  /*28e0*/  LOP3.LUT R3, R0, 0xffff, R5, 0x80, !PT ;  /* 0x0000ffff00037812 */ /* 0x004fc800078e8005 */
[----:B------:R-:W-:-:S13]  /*28f0*/  ISETP.NE.AND P0, PT, R3, R2, PT ;  /* 0x000000020300720c */ /* 0x000fda0003f05270 */
[----:B------:R-:W-:Y:S05]  /*2900*/  @P0 BRA `(.L_x_64) ;  /* 0x0000000000500947 */ /* 0x000fea0003800000 */
[----:B------:R-:W-:Y:S02]  /*2910*/  SHF.R.U32.HI R5, RZ, 0x10, R5 ;  /* 0x00000010ff057819 */ /* 0x000fe40000011605 */
[----:B------:R-:W-:-:S04]  /*2920*/  SHF.R.U32.HI R2, RZ, 0x10, R0 ;  /* 0x00000010ff027819 */ /* 0x000fc80000011600 */
[----:B------:R-:W-:-:S04]  /*2930*/  LOP3.LUT R5, R5, R2, RZ, 0xc0, !PT ;  /* 0x0000000205057212 */ /* 0x000fc800078ec0ff */
[----:B------:R-:W-:-:S13]  /*2940*/  ISETP.NE.AND P0, PT, R5, R2, PT ;  /* 0x000000020500720c */ /* 0x000fda0003f05270 */
[----:B------:R-:W-:Y:S05]  /*2950*/  @P0 BRA `(.L_x_65) ;  /* 0x0000000000300947 */ /* 0x000fea0003800000 */
[----:B------:R-:W-:Y:S01]  /*2960*/  R2UR UR4, R0 ;  /* 0x00000000000472ca */ /* 0x000fe200000e0000 */
[----:B------:R-:W-:Y:S01]  /*2970*/  VOTEU.ANY UR5, UPT, PT ;  /* 0x0000000000057886 */ /* 0x000fe200038e0100 */
[----:B------:R-:W2:Y:S01]  /*2980*/  S2R R0, SR_LANEID ;  /* 0x0000000000007919 */ /* 0x000ea20000000000 */
[----:B------:R-:W-:-:S10]  /*2990*/  UFLO.U32 UR5, UR5 ;  /* 0x00000005000572bd */ /* 0x000fd400080e0000 */
[----:B------:R-:W-:-:S06]  /*29a0*/  ULOP3.LUT UR4, URZ, UR4, URZ, 0x33, !UPT ;  /* 0x00000004ff047292 */ /* 0x000fcc000f8e33ff */
[----:B------:R-:W-:-:S04]  /*29b0*/  IMAD.U32 R2, RZ, RZ, UR4 ;  /* 0x00000004ff027e24 */ /* 0x000fc8000f8e00ff */
[----:B------:R-:W3:Y:S02]  /*29c0*/  REDUX UR7, R2 ;  /* 0x00000000020773c4 */ /* 0x000ee40000000000 */
[----:B------:R4:W-:Y:S01]  /*29d0*/  UTCATOMSWS.AND URZ, UR4 ;  /* 0x0000000400ff79e3 */ /* 0x0009e20008000000 */
[----:B--2---:R-:W-:Y:S01]  /*29e0*/  ISETP.EQ.U32.AND P0, PT, R0, UR5, PT ;  /* 0x0000000500007c0c */ /* 0x004fe2000bf02070 */
[----:B---3--:R-:W-:-:S12]  /*29f0*/  IMAD.U32 R0, RZ, RZ, UR7 ;  /* 0x00000007ff007e24 */ /* 0x008fd8000f8e00ff */
[----:B------:R4:W-:Y:S01]  /*2a00*/  @P0 ATOMS.AND RZ, [UR6], R0 ;  /* 0x00000000ffff098c */ /* 0x0009e2000a800006 */
[----:B------:R-:W-:Y:S05]  /*2a10*/  BRA `(.L_x_63) ;  /* 0x0000000000147947 */ /* 0x000fea0003800000 */
.L_x_65:
[----:B------:R-:W-:-:S07]  /*2a20*/  MOV R2, 0x2a40 ;  /* 0x00002a4000027802 */ /* 0x000fce0000000f00 */
[----:B-1----:R-:W-:Y:S05]  /*2a30*/  CALL.REL.NOINC `($__internal_0_$__cuda_sm10x_tcgen05_guardrail_trap_col_being_dealloced_not_returned_by_alloc) ;  /* 0x0000000000447944 */ /* 0x002fea0003c00000 */
[----:B------:R-:W-:Y:S05]  /*2a40*/  BRA `(.L_x_63) ;  /* 0x0000000000087947 */ /* 0x000fea0003800000 */
.L_x_64:
[----:B------:R-:W-:-:S07]  /*2a50*/  MOV R2, 0x2a70 ;  /* 0x00002a7000027802 */ /* 0x000fce0000000f00 */
[----:B-1----:R-:W-:Y:S05]  /*2a60*/  CALL.REL.NOINC `($__internal_2_$__cuda_sm10x_tcgen05_guardrail_trap_unallocated_columns_being_dealloced) ;  /* 0x0000000000507944 */ /* 0x002fea0003c00000 */
.L_x_63:
[----:B------:R-:W-:Y:S01]  /*2a70*/  NOP ;  /* 0x0000000000007918 */ /* 0x000fe20000000000 */
[----:B----4-:R-:W-:Y:S05]  /*2a80*/  EXIT ;  /* 0x000000000000794d */ /* 0x010fea0003800000 */
.L_x_54:
[----:B------:R-:W2:Y:S02]  /*2a90*/  SYNCS.PHASECHK.TRANS64.TRYWAIT P0, [UR14+0x14000], RZ ;  /* 0x014000ffff0075a7 */ /* 0x000ea4000800110e */
[----:B--2---:R-:W-:Y:S05]  /*2aa0*/  @!P0 BRA `(.L_x_54) ;  /* 0xfffffffc00f88947 */ /* 0x004fea000383ffff */
[----:B------:R-:W-:Y:S05]  /*2ab0*/  BRA `(.L_x_66) ;  /* 0xfffffff000347947 */ /* 0x000fea000383ffff */
.L_x_56:
[----:B------:R-:W2:Y:S02]  /*2ac0*/  SYNCS.PHASECHK.TRANS64.TRYWAIT P1, [UR14+0x14010], RZ ;  /* 0x014010ffff0075a7 */ /* 0x000ea4000802110e */
[----:B--2---:R-:W-:Y:S05]  /*2ad0*/  @!P1 BRA `(.L_x_56) ;  /* 0xfffffffc00f89947 */ /* 0x004fea000383ffff */
[----:B------:R-:W-:Y:S05]  /*2ae0*/  BRA `(.L_x_67) ;  /* 0xfffffff000c07947 */ /* 0x000fea000383ffff */
.L_x_57:
[----:B------:R-:W3:Y:S02]  /*2af0*/  SYNCS.PHASECHK.TRANS64.TRYWAIT P0, [UR14+0x14000], R3 ;  /* 0x01400003ff0075a7 */ /* 0x000ee4000800110e */
[----:B---3--:R-:W-:Y:S05]  /*2b00*/  @!P0 BRA `(.L_x_57) ;  /* 0xfffffffc00f88947 */ /* 0x008fea000383ffff */
[----:B------:R-:W-:Y:S05]  /*2b10*/  BRA `(.L_x_68) ;  /* 0xfffffff400407947 */ /* 0x000fea000383ffff */
.L_x_59:
[----:B------:R-:W3:Y:S02]  /*2b20*/  SYNCS.PHASECHK.TRANS64.TRYWAIT P0, [UR14+0x14010], R3 ;  /* 0x01401003ff0075a7 */ /* 0x000ee4000800110e */
[----:B---3--:R-:W-:Y:S05]  /*2b30*/  @!P0 BRA `(.L_x_59) ;  /* 0xfffffffc00f88947 */ /* 0x008fea000383ffff */
[----:B------:R-:W-:Y:S05]  /*2b40*/  BRA `(.L_x_69) ;  /* 0xfffffff400c07947 */ /* 0x000fea000383ffff */
        .weak           $__internal_0_$__cuda_sm10x_tcgen05_guardrail_trap_col_being_dealloced_not_returned_by_alloc
        .type           $__internal_0_$__cuda_sm10x_tcgen05_guardrail_trap_col_being_dealloced_not_returned_by_alloc,@function
        .size           $__internal_0_$__cuda_sm10x_tcgen05_guardrail_trap_col_being_dealloced_not_returned_by_alloc,($__internal_1_$__cuda_sm10x_tcgen05_guardrail_trap_phase_invalid_during_alloc - $__internal_0_$__cuda_sm10x_tcgen05_guardrail_trap_col_being_dealloced_not_returned_by_alloc)
$__internal_0_$__cuda_sm10x_tcgen05_guardrail_trap_col_being_dealloced_not_returned_by_alloc:
[----:B------:R-:W-:Y:S05]  /*2b50*/  BPT.TRAP 0x1 ;  /* 0x000000040000795c */ /* 0x000fea0000300000 */
[----:B------:R-:W-:-:S04]  /*2b60*/  IMAD.MOV.U32 R3, RZ, RZ, 0x0 ;  /* 0x00000000ff037424 */ /* 0x000fc800078e00ff */
[----:B------:R-:W-:Y:S05]  /*2b70*/  RET.REL.NODEC R2 `(gluon_tcgen05) ;  /* 0xffffffd402207950 */ /* 0x000fea0003c3ffff */
        .weak           $__internal_1_$__cuda_sm10x_tcgen05_guardrail_trap_phase_invalid_during_alloc
        .type           $__internal_1_$__cuda_sm10x_tcgen05_guardrail_trap_phase_invalid_during_alloc,@function
        .size           $__internal_1_$__cuda_sm10x_tcgen05_guardrail_trap_phase_invalid_during_alloc,($__internal_2_$__cuda_sm10x_tcgen05_guardrail_trap_unallocated_columns_being_dealloced - $__internal_1_$__cuda_sm10x_tcgen05_guardrail_trap_phase_invalid_during_alloc)
$__internal_1_$__cuda_sm10x_tcgen05_guardrail_trap_phase_invalid_during_alloc:
[----:B------:R-:W-:Y:S05]  /*2b80*/  BPT.TRAP 0x1 ;  /* 0x000000040000795c */ /* 0x000fea0000300000 */
[----:B------:R-:W-:-:S04]  /*2b90*/  IMAD.MOV.U32 R3, RZ, RZ, 0x0 ;  /* 0x00000000ff037424 */ /* 0x000fc800078e00ff */
[----:B------:R-:W-:Y:S05]  /*2ba0*/  RET.REL.NODEC R2 `(gluon_tcgen05) ;  /* 0xffffffd402147950 */ /* 0x000fea0003c3ffff */
        .weak           $__internal_2_$__cuda_sm10x_tcgen05_guardrail_trap_unallocated_columns_being_dealloced
        .type           $__internal_2_$__cuda_sm10x_tcgen05_guardrail_trap_unallocated_columns_being_dealloced,@function
        .size           $__internal_2_$__cuda_sm10x_tcgen05_guardrail_trap_unallocated_columns_being_dealloced,(.L_x_73 - $__internal_2_$__cuda_sm10x_tcgen05_guardrail_trap_unallocated_columns_being_dealloced)
$__internal_2_$__cuda_sm10x_tcgen05_guardrail_trap_unallocated_columns_being_dealloced:
[----:B------:R-:W-:Y:S05]  /*2bb0*/  BPT.TRAP 0x1 ;  /* 0x000000040000795c */ /* 0x000fea0000300000 */
[----:B------:R-:W-:-:S04]  /*2bc0*/  IMAD.MOV.U32 R3, RZ, RZ, 0x0 ;  /* 0x00000000ff037424 */ /* 0x000fc800078e00ff */
[----:B------:R-:W-:Y:S05]  /*2bd0*/  RET.REL.NODEC R2 `(gluon_tcgen05) ;  /* 0xffffffd402087950 */ /* 0x000fea0003c3ffff */
.L_x_70:
[----:B------:R-:W-:-:S00]  /*2be0*/  BRA `(.L_x_70) ;  /* 0xfffffffc00fc7947 */ /* 0x000fc0000383ffff */
[----:B------:R-:W-:-:S00]  /*2bf0*/  NOP ;  /* 0x0000000000007918 */ /* 0x000fc00000000000 */
        /* <DEDUP_REMOVED lines=8> */
.L_x_73:


//--------------------- .nv.shared.gluon_tcgen05  --------------------------
	.section	.nv.shared.gluon_tcgen05,"aw",@nobits
	.sectionflags	@""
	.align	16
	.zero		1024


//--------------------- .nv.shared.reserved.0     --------------------------
	.section	.nv.shared.reserved.0,"aw",@nobits
	.align	8
	.weak		__nv_reservedSMEM_offset_0_alias
	.size		__nv_reservedSMEM_offset_0_alias, 0, 64
	.other		__nv_reservedSMEM_offset_0_alias,@"STO_CUDA_RESERVED_SHARED STV_DEFAULT"
__nv_reservedSMEM_offset_0_alias:
	.zero		0
.nv.shared.reserved.0:
	.zero		64
	.weak		__nv_reservedSMEM_allocation_phase
	.type		__nv_reservedSMEM_allocation_phase,@object
	.size		__nv_reservedSMEM_allocation_phase,(.L_0 - __nv_reservedSMEM_allocation_phase)
__nv_reservedSMEM_allocation_phase:
	.zero		1
.L_0:
	.zero		7
	.weak		__nv_reservedSMEM_devtool_atexit_pc
	.type		__nv_reservedSMEM_devtool_atexit_pc,@object
	.size		__nv_reservedSMEM_devtool_atexit_pc,(__nv_reservedSMEM_allocation_mask - __nv_reservedSMEM_devtool_atexit_pc)
__nv_reservedSMEM_devtool_atexit_pc:
	.zero		8
	.weak		__nv_reservedSMEM_allocation_mask
	.type		__nv_reservedSMEM_allocation_mask,@object
	.size		__nv_reservedSMEM_allocation_mask,(.L_2 - __nv_reservedSMEM_allocation_mask)
__nv_reservedSMEM_allocation_mask:
	.zero		4
.L_2:


//--------------------- .nv.constant0.gluon_tcgen05 --------------------------
	.section	.nv.constant0.gluon_tcgen05,"a",@progbits
	.sectionflags	@""
	.align	4
.nv.constant0.gluon_tcgen05:
	.zero		976


//--------------------- SYMBOLS --------------------------

	.type		.nv.reservedSmem.offset0,@object
	.size		.nv.reservedSmem.offset0,0x4
	.type		.nv.reservedSmem.cap,@object
	.size		.nv.reservedSmem.cap,0x4
